	.target	sm_90a

	.elftype	@"ET_EXEC"


//--------------------- .note.nv.tkinfo           --------------------------
	.section	.note.nv.tkinfo,"",@"SHT_NOTE"
	.sectionflags	@"SHF_NOTE_NV_TKINFO"
	.tkinfo
        /*0018*/ 	.word	0x00000002
        /*0030*/ 	.string	""
        /*0030*/ 	.string	"ptxas"
        /*0030*/ 	.string	"Cuda compilation tools, release 13.0, V13.0.88"
        /*0030*/ 	.string	"Build cuda_13.0.r13.0/compiler.36424714_0"
        /*0030*/ 	.string	"-arch sm_90a -m 64 "



//--------------------- .note.nv.cuinfo           --------------------------
	.section	.note.nv.cuinfo,"",@"SHT_NOTE"
	.sectionflags	@"SHF_NOTE_NV_CUINFO"
        /*0018*/ 	.short	0x0002
        /*001a*/ 	.short	0x005a
        /*001c*/ 	.short	0x0082
	.zero		2


//--------------------- .nv.info                  --------------------------
	.section	.nv.info,"",@"SHT_CUDA_INFO"
	.align	4


	//----- nvinfo : EIATTR_REGCOUNT
	.align		4
        /*0000*/ 	.byte	0x04, 0x2f
        /*0002*/ 	.short	(.L_15 - .L_14)
	.align		4
.L_14:
        /*0004*/ 	.word	index@(_ZN7cutlass13device_kernelINS_4gemm6kernel13GemmUniversalIN4cute5tupleIJiiiiEEENS1_10collective13CollectiveMmaINS1_34MainloopSm90TmaGmmaWarpSpecializedILi5ENS5_IJNS4_1CILi1EEESB_SB_EEENS1_32KernelTmaWarpSpecializedPingpongEEENS5_IJNSA_ILi64EEESF_NSA_ILi32EEEEEENS_10tfloat32_tENS5_IJlSB_lEEESI_SJ_NS4_8TiledMMAINS4_8MMA_AtomIJNS4_4SM904GMMA29MMA_64x64x8_F32TF32TF32_SS_TNILNSN_7ScaleInE1ELSP_1EEEEEENS4_6LayoutISC_NS5_IJNSA_ILi0EEEST_ST_EEEEENS5_IJNS4_10UnderscoreESW_SW_EEEEENS4_13SM90_TMA_LOADENS4_14ComposedLayoutINS4_7SwizzleILi3ELi4ELi3EEENS4_18smem_ptr_flag_bitsILi32EEENSS_INS5_IJNSA_ILi8EEESG_EEENS5_IJSG_SB_EEEEEEEvNS4_8identityESZ_S19_vS1A_EENS_8epilogue10collective6detail29Sm90TmaWarpSpecializedAdapterINS1D_15DefaultEpilogueISI_SJ_SJ_NS1C_6thread17LinearCombinationISI_Li1EffLNS1H_9ScaleType4KindE0ELNS_15FloatRoundStyleE2ESI_EENS1_15EpilogueDefaultEEEEEvvEEEEvNT_6ParamsE)
        /*0008*/ 	.word	0x000000a8


	//----- nvinfo : EIATTR_FRAME_SIZE
	.align		4
.L_15:
        /*000c*/ 	.byte	0x04, 0x11
        /*000e*/ 	.short	(.L_17 - .L_16)
	.align		4
.L_16:
        /*0010*/ 	.word	index@(_ZN7cutlass13device_kernelINS_4gemm6kernel13GemmUniversalIN4cute5tupleIJiiiiEEENS1_10collective13CollectiveMmaINS1_34MainloopSm90TmaGmmaWarpSpecializedILi5ENS5_IJNS4_1CILi1EEESB_SB_EEENS1_32KernelTmaWarpSpecializedPingpongEEENS5_IJNSA_ILi64EEESF_NSA_ILi32EEEEEENS_10tfloat32_tENS5_IJlSB_lEEESI_SJ_NS4_8TiledMMAINS4_8MMA_AtomIJNS4_4SM904GMMA29MMA_64x64x8_F32TF32TF32_SS_TNILNSN_7ScaleInE1ELSP_1EEEEEENS4_6LayoutISC_NS5_IJNSA_ILi0EEEST_ST_EEEEENS5_IJNS4_10UnderscoreESW_SW_EEEEENS4_13SM90_TMA_LOADENS4_14ComposedLayoutINS4_7SwizzleILi3ELi4ELi3EEENS4_18smem_ptr_flag_bitsILi32EEENSS_INS5_IJNSA_ILi8EEESG_EEENS5_IJSG_SB_EEEEEEEvNS4_8identityESZ_S19_vS1A_EENS_8epilogue10collective6detail29Sm90TmaWarpSpecializedAdapterINS1D_15DefaultEpilogueISI_SJ_SJ_NS1C_6thread17LinearCombinationISI_Li1EffLNS1H_9ScaleType4KindE0ELNS_15FloatRoundStyleE2ESI_EENS1_15EpilogueDefaultEEEEEvvEEEEvNT_6ParamsE)
        /*0014*/ 	.word	0x00000008


	//----- nvinfo : EIATTR_MIN_STACK_SIZE
	.align		4
.L_17:
        /*0018*/ 	.byte	0x04, 0x12
        /*001a*/ 	.short	(.L_19 - .L_18)
	.align		4
.L_18:
        /*001c*/ 	.word	index@(_ZN7cutlass13device_kernelINS_4gemm6kernel13GemmUniversalIN4cute5tupleIJiiiiEEENS1_10collective13CollectiveMmaINS1_34MainloopSm90TmaGmmaWarpSpecializedILi5ENS5_IJNS4_1CILi1EEESB_SB_EEENS1_32KernelTmaWarpSpecializedPingpongEEENS5_IJNSA_ILi64EEESF_NSA_ILi32EEEEEENS_10tfloat32_tENS5_IJlSB_lEEESI_SJ_NS4_8TiledMMAINS4_8MMA_AtomIJNS4_4SM904GMMA29MMA_64x64x8_F32TF32TF32_SS_TNILNSN_7ScaleInE1ELSP_1EEEEEENS4_6LayoutISC_NS5_IJNSA_ILi0EEEST_ST_EEEEENS5_IJNS4_10UnderscoreESW_SW_EEEEENS4_13SM90_TMA_LOADENS4_14ComposedLayoutINS4_7SwizzleILi3ELi4ELi3EEENS4_18smem_ptr_flag_bitsILi32EEENSS_INS5_IJNSA_ILi8EEESG_EEENS5_IJSG_SB_EEEEEEEvNS4_8identityESZ_S19_vS1A_EENS_8epilogue10collective6detail29Sm90TmaWarpSpecializedAdapterINS1D_15DefaultEpilogueISI_SJ_SJ_NS1C_6thread17LinearCombinationISI_Li1EffLNS1H_9ScaleType4KindE0ELNS_15FloatRoundStyleE2ESI_EENS1_15EpilogueDefaultEEEEEvvEEEEvNT_6ParamsE)
        /*0020*/ 	.word	0x00000008
.L_19:


//--------------------- .nv.compat                --------------------------
	.section	.nv.compat,"",@"SHT_CUDA_COMPAT_INFO"
	.align	4
        /*0000*/ 	.byte	0x02, 0x09, 0x01, 0x00, 0x02, 0x02, 0x04, 0x00, 0x02, 0x05, 0x05, 0x00, 0x03, 0x07, 0x01, 0x01
        /*0010*/ 	.byte	0x02, 0x03, 0x01, 0x00, 0x02, 0x06, 0x01, 0x00, 0x04, 0x0b, 0x08, 0x00, 0x00, 0x00, 0x00, 0x00
        /*0020*/ 	.byte	0x00, 0x00, 0x00, 0x00


//--------------------- .nv.info._ZN7cutlass13device_kernelINS_4gemm6kernel13GemmUniversalIN4cute5tupleIJiiiiEEENS1_10collective13CollectiveMmaINS1_34MainloopSm90TmaGmmaWarpSpecializedILi5ENS5_IJNS4_1CILi1EEESB_SB_EEENS1_32KernelTmaWarpSpecializedPingpongEEENS5_IJNSA_ILi64EEESF_NSA_ILi32EEEEEENS_10tfloat32_tENS5_IJlSB_lEEESI_SJ_NS4_8TiledMMAINS4_8MMA_AtomIJNS4_4SM904GMMA29MMA_64x64x8_F32TF32TF32_SS_TNILNSN_7ScaleInE1ELSP_1EEEEEENS4_6LayoutISC_NS5_IJNSA_ILi0EEEST_ST_EEEEENS5_IJNS4_10UnderscoreESW_SW_EEEEENS4_13SM90_TMA_LOADENS4_14ComposedLayoutINS4_7SwizzleILi3ELi4ELi3EEENS4_18smem_ptr_flag_bitsILi32EEENSS_INS5_IJNSA_ILi8EEESG_EEENS5_IJSG_SB_EEEEEEEvNS4_8identityESZ_S19_vS1A_EENS_8epilogue10collective6detail29Sm90TmaWarpSpecializedAdapterINS1D_15DefaultEpilogueISI_SJ_SJ_NS1C_6thread17LinearCombinationISI_Li1EffLNS1H_9ScaleType4KindE0ELNS_15FloatRoundStyleE2ESI_EENS1_15EpilogueDefaultEEEEEvvEEEEvNT_6ParamsE --------------------------
	.section	.nv.info._ZN7cutlass13device_kernelINS_4gemm6kernel13GemmUniversalIN4cute5tupleIJiiiiEEENS1_10collective13CollectiveMmaINS1_34MainloopSm90TmaGmmaWarpSpecializedILi5ENS5_IJNS4_1CILi1EEESB_SB_EEENS1_32KernelTmaWarpSpecializedPingpongEEENS5_IJNSA_ILi64EEESF_NSA_ILi32EEEEEENS_10tfloat32_tENS5_IJlSB_lEEESI_SJ_NS4_8TiledMMAINS4_8MMA_AtomIJNS4_4SM904GMMA29MMA_64x64x8_F32TF32TF32_SS_TNILNSN_7ScaleInE1ELSP_1EEEEEENS4_6LayoutISC_NS5_IJNSA_ILi0EEEST_ST_EEEEENS5_IJNS4_10UnderscoreESW_SW_EEEEENS4_13SM90_TMA_LOADENS4_14ComposedLayoutINS4_7SwizzleILi3ELi4ELi3EEENS4_18smem_ptr_flag_bitsILi32EEENSS_INS5_IJNSA_ILi8EEESG_EEENS5_IJSG_SB_EEEEEEEvNS4_8identityESZ_S19_vS1A_EENS_8epilogue10collective6detail29Sm90TmaWarpSpecializedAdapterINS1D_15DefaultEpilogueISI_SJ_SJ_NS1C_6thread17LinearCombinationISI_Li1EffLNS1H_9ScaleType4KindE0ELNS_15FloatRoundStyleE2ESI_EENS1_15EpilogueDefaultEEEEEvvEEEEvNT_6ParamsE,"",@"SHT_CUDA_INFO"
	.sectionflags	@""
	.align	4


	//----- nvinfo : EIATTR_CUDA_API_VERSION
	.align		4
        /*0000*/ 	.byte	0x04, 0x37
        /*0002*/ 	.short	(.L_21 - .L_20)
.L_20:
        /*0004*/ 	.word	0x00000082


	//----- nvinfo : EIATTR_KPARAM_INFO
	.align		4
.L_21:
        /*0008*/ 	.byte	0x04, 0x17
        /*000a*/ 	.short	(.L_23 - .L_22)
.L_22:
        /*000c*/ 	.word	0x00000000
        /*0010*/ 	.short	0x0000
        /*0012*/ 	.short	0x0070
        /*0014*/ 	.byte	0x00, 0xf0, 0x01, 0x10


	//----- nvinfo : EIATTR_SPARSE_MMA_MASK
	.align		4
.L_23:
        /*0018*/ 	.byte	0x03, 0x50
        /*001a*/ 	.short	0x0000


	//----- nvinfo : EIATTR_MAXREG_COUNT
	.align		4
        /*001c*/ 	.byte	0x03, 0x1b
        /*001e*/ 	.short	0x00a8


	//----- nvinfo : EIATTR_NUM_BARRIERS
	.align		4
        /*0020*/ 	.byte	0x02, 0x4c
        /*0022*/ 	.byte	0x01
	.zero		1


	//----- nvinfo : EIATTR_EXTERNS
	.align		4
        /*0024*/ 	.byte	0x04, 0x0f
        /*0026*/ 	.short	(.L_25 - .L_24)


	//   ....[0]....
	.align		4
.L_24:
        /*0028*/ 	.word	index@(__assertfail)


	//----- nvinfo : EIATTR_ANNOTATIONS
	.align		4
.L_25:
        /*002c*/ 	.byte	0x04, 0x55
        /*002e*/ 	.short	(.L_27 - .L_26)


	//   ....[0]....
.L_26:
        /*0030*/ 	.word	0x00000001
        /*0034*/ 	.byte	0xf0, 0x0a, 0x00, 0x00, 0x01, 0x00, 0x00, 0x00, 0xf0, 0x42, 0x00, 0x00, 0x01, 0x00, 0x00, 0x00
        /*0044*/ 	.byte	0xe0, 0x4e, 0x00, 0x00


	//----- nvinfo : EIATTR_MERCURY_ISA_VERSION
	.align		4
.L_27:
        /*0048*/ 	.byte	0x03, 0x5f
        /*004a*/ 	.short	0x0101


	//----- nvinfo : EIATTR_INT_WARP_WIDE_INSTR_OFFSETS
	.align		4
        /*004c*/ 	.byte	0x04, 0x31
        /*004e*/ 	.short	(.L_29 - .L_28)


	//   ....[0]....
.L_28:
        /*0050*/ 	.word	0x00000400


	//   ....[1]....
        /*0054*/ 	.word	0x00000420


	//   ....[2]....
        /*0058*/ 	.word	0x000004a0


	//   ....[3]....
        /*005c*/ 	.word	0x000004b0


	//   ....[4]....
        /*0060*/ 	.word	0x000004c0


	//   ....[5]....
        /*0064*/ 	.word	0x000004e0


	//   ....[6]....
        /*0068*/ 	.word	0x00000570


	//   ....[7]....
        /*006c*/ 	.word	0x00000590


	//----- nvinfo : EIATTR_COOP_GROUP_MASK_REGIDS
	.align		4
.L_29:
        /*0070*/ 	.byte	0x04, 0x29
        /*0072*/ 	.short	(.L_31 - .L_30)


	//   ....[0]....
.L_30:
        /*0074*/ 	.word	0xffffffff


	//   ....[1]....
        /*0078*/ 	.word	0xffffffff


	//   ....[2]....
        /*007c*/ 	.word	0xffffffff


	//   ....[3]....
        /*0080*/ 	.word	0xffffffff


	//   ....[4]....
        /*0084*/ 	.word	0xffffffff


	//   ....[5]....
        /*0088*/ 	.word	0xffffffff


	//----- nvinfo : EIATTR_COOP_GROUP_INSTR_OFFSETS
	.align		4
.L_31:
        /*008c*/ 	.byte	0x04, 0x28
        /*008e*/ 	.short	(.L_33 - .L_32)


	//   ....[0]....
.L_32:
        /*0090*/ 	.word	0x00000070


	//   ....[1]....
        /*0094*/ 	.word	0x00000080


	//   ....[2]....
        /*0098*/ 	.word	0x00000140


	//   ....[3]....
        /*009c*/ 	.word	0x000002f0


	//   ....[4]....
        /*00a0*/ 	.word	0x00000330


	//   ....[5]....
        /*00a4*/ 	.word	0x00000380


	//----- nvinfo : EIATTR_REG_RECONFIG
	.align		4
.L_33:
        /*00a8*/ 	.byte	0x01, 0x54
	.zero		2


	//----- nvinfo : EIATTR_SYSCALL_OFFSETS
	.align		4
        /*00ac*/ 	.byte	0x04, 0x46
        /*00ae*/ 	.short	(.L_35 - .L_34)


	//   ....[0]....
.L_34:
        /*00b0*/ 	.word	0x00001620


	//----- nvinfo : EIATTR_MBARRIER_INSTR_OFFSETS
	.align		4
.L_35:
        /*00b4*/ 	.byte	0x04, 0x39
        /*00b6*/ 	.short	(.L_37 - .L_36)


	//   ....[0]....
.L_36:
        /*00b8*/ 	.word	0x00000240
        /*00bc*/ 	.word	0x000000ff
        /*00c0*/ 	.word	0x00000000
        /*00c4*/ 	.short	0x0100
        /*00c6*/ 	.byte	0x08
	.zero		1


	//   ....[1]....
        /*00c8*/ 	.word	0x00000250
        /*00cc*/ 	.word	0x000000ff
        /*00d0*/ 	.word	0x00000028
        /*00d4*/ 	.short	0x0100
        /*00d6*/ 	.byte	0x08
	.zero		1


	//   ....[2]....
        /*00d8*/ 	.word	0x00000260
        /*00dc*/ 	.word	0x000000ff
        /*00e0*/ 	.word	0x00000008
        /*00e4*/ 	.short	0x0100
        /*00e6*/ 	.byte	0x08
	.zero		1


	//   ....[3]....
        /*00e8*/ 	.word	0x00000270
        /*00ec*/ 	.word	0x000000ff
        /*00f0*/ 	.word	0x00000030
        /*00f4*/ 	.short	0x0100
        /*00f6*/ 	.byte	0x08
	.zero		1


	//   ....[4]....
        /*00f8*/ 	.word	0x00000280
        /*00fc*/ 	.word	0x000000ff
        /*0100*/ 	.word	0x00000010
        /*0104*/ 	.short	0x0100
        /*0106*/ 	.byte	0x08
	.zero		1


	//   ....[5]....
        /*0108*/ 	.word	0x00000290
        /*010c*/ 	.word	0x000000ff
        /*0110*/ 	.word	0x00000038
        /*0114*/ 	.short	0x0100
        /*0116*/ 	.byte	0x08
	.zero		1


	//   ....[6]....
        /*0118*/ 	.word	0x000002a0
        /*011c*/ 	.word	0x000000ff
        /*0120*/ 	.word	0x00000018
        /*0124*/ 	.short	0x0100
        /*0126*/ 	.byte	0x08
	.zero		1


	//   ....[7]....
        /*0128*/ 	.word	0x000002b0
        /*012c*/ 	.word	0x000000ff
        /*0130*/ 	.word	0x00000040
        /*0134*/ 	.short	0x0100
        /*0136*/ 	.byte	0x08
	.zero		1


	//   ....[8]....
        /*0138*/ 	.word	0x000002c0
        /*013c*/ 	.word	0x000000ff
        /*0140*/ 	.word	0x00000020
        /*0144*/ 	.short	0x0100
        /*0146*/ 	.byte	0x08
	.zero		1


	//   ....[9]....
        /*0148*/ 	.word	0x000002d0
        /*014c*/ 	.word	0x000000ff
        /*0150*/ 	.word	0x00000048
        /*0154*/ 	.short	0x0100
        /*0156*/ 	.byte	0x08
	.zero		1


	//   ....[10]....
        /*0158*/ 	.word	0x000005d0
        /*015c*/ 	.word	0x000000ff
        /*0160*/ 	.word	0x00000080
        /*0164*/ 	.short	0x0100
        /*0166*/ 	.byte	0x08
	.zero		1


	//   ....[11]....
        /*0168*/ 	.word	0x00000640
        /*016c*/ 	.word	0x000000ff
        /*0170*/ 	.word	0x00000088
        /*0174*/ 	.short	0x0100
        /*0176*/ 	.byte	0x08
	.zero		1


	//   ....[12]....
        /*0178*/ 	.word	0x00000660
        /*017c*/ 	.word	0x000000ff
        /*0180*/ 	.word	0x00000060
        /*0184*/ 	.short	0x0100
        /*0186*/ 	.byte	0x09
	.zero		1


	//   ....[13]....
        /*0188*/ 	.word	0x00000670
        /*018c*/ 	.word	0x000000ff
        /*0190*/ 	.word	0x00000068
        /*0194*/ 	.short	0x0100
        /*0196*/ 	.byte	0x09
	.zero		1


	//   ....[14]....
        /*0198*/ 	.word	0x00000680
        /*019c*/ 	.word	0x000000ff
        /*01a0*/ 	.word	0x00000070
        /*01a4*/ 	.short	0x0100
        /*01a6*/ 	.byte	0x09
	.zero		1


	//   ....[15]....
        /*01a8*/ 	.word	0x00000690
        /*01ac*/ 	.word	0x000000ff
        /*01b0*/ 	.word	0x00000078
        /*01b4*/ 	.short	0x0100
        /*01b6*/ 	.byte	0x09
	.zero		1


	//   ....[16]....
        /*01b8*/ 	.word	0x00001500
        /*01bc*/ 	.word	0x0000003d
        /*01c0*/ 	.word	0x00000000
        /*01c4*/ 	.short	0x010a
        /*01c6*/ 	.byte	0x2a
	.zero		1


	//   ....[17]....
        /*01c8*/ 	.word	0x000016a0
        /*01cc*/ 	.word	0x00000003
        /*01d0*/ 	.word	0x00000000
        /*01d4*/ 	.short	0x010a
        /*01d6*/ 	.byte	0x3f
	.zero		1


	//   ....[18]....
        /*01d8*/ 	.word	0x000016e0
        /*01dc*/ 	.word	0x00000003
        /*01e0*/ 	.word	0x00000000
        /*01e4*/ 	.short	0x010a
        /*01e6*/ 	.byte	0x3f
	.zero		1


	//   ....[19]....
        /*01e8*/ 	.word	0x000019e0
        /*01ec*/ 	.word	0x000000ff
        /*01f0*/ 	.word	0x00000000
        /*01f4*/ 	.short	0x010a
        /*01f6*/ 	.byte	0x04
	.zero		1


	//   ....[20]....
        /*01f8*/ 	.word	0x00001a20
        /*01fc*/ 	.word	0x000000ff
        /*0200*/ 	.word	0x00000000
        /*0204*/ 	.short	0x010a
        /*0206*/ 	.byte	0x04
	.zero		1


	//   ....[21]....
        /*0208*/ 	.word	0x00001c80
        /*020c*/ 	.word	0x000000ff
        /*0210*/ 	.word	0x00000000
        /*0214*/ 	.short	0x0101
        /*0216*/ 	.byte	0x04
	.zero		1


	//   ....[22]....
        /*0218*/ 	.word	0x00001d70
        /*021c*/ 	.word	0x0000003e
        /*0220*/ 	.word	0x00000000
        /*0224*/ 	.short	0x0101
        /*0226*/ 	.byte	0x2f
	.zero		1


	//   ....[23]....
        /*0228*/ 	.word	0x00001e40
        /*022c*/ 	.word	0x000000ff
        /*0230*/ 	.word	0x00000000
        /*0234*/ 	.short	0x0101
        /*0236*/ 	.byte	0x06
	.zero		1


	//   ....[24]....
        /*0238*/ 	.word	0x00001ef0
        /*023c*/ 	.word	0x0000003d
        /*0240*/ 	.word	0x00000010
        /*0244*/ 	.short	0x010a
        /*0246*/ 	.byte	0x2a
	.zero		1


	//   ....[25]....
        /*0248*/ 	.word	0x00004310
        /*024c*/ 	.word	0x00000040
        /*0250*/ 	.word	0x00000000
        /*0254*/ 	.short	0x0101
        /*0256*/ 	.byte	0x2f
	.zero		1


	//   ....[26]....
        /*0258*/ 	.word	0x00004c70
        /*025c*/ 	.word	0x0000000a
        /*0260*/ 	.word	0x00000028
        /*0264*/ 	.short	0x010a
        /*0266*/ 	.byte	0x3f
	.zero		1


	//   ....[27]....
        /*0268*/ 	.word	0x00004ff0
        /*026c*/ 	.word	0x00000005
        /*0270*/ 	.word	0x00000088
        /*0274*/ 	.short	0x0101
        /*0276*/ 	.byte	0x3f
	.zero		1


	//   ....[28]....
        /*0278*/ 	.word	0x00005770
        /*027c*/ 	.word	0x00000009
        /*0280*/ 	.word	0x00000000
        /*0284*/ 	.short	0x010a
        /*0286*/ 	.byte	0x3f
	.zero		1


	//   ....[29]....
        /*0288*/ 	.word	0x000057f0
        /*028c*/ 	.word	0x00000008
        /*0290*/ 	.word	0x00000000
        /*0294*/ 	.short	0x010a
        /*0296*/ 	.byte	0x3f
	.zero		1


	//   ....[30]....
        /*0298*/ 	.word	0x00005880
        /*029c*/ 	.word	0x00000009
        /*02a0*/ 	.word	0x00000000
        /*02a4*/ 	.short	0x010a
        /*02a6*/ 	.byte	0x3f
	.zero		1


	//   ....[31]....
        /*02a8*/ 	.word	0x00005910
        /*02ac*/ 	.word	0x00000006
        /*02b0*/ 	.word	0x00000000
        /*02b4*/ 	.short	0x010a
        /*02b6*/ 	.byte	0x3f
	.zero		1


	//   ....[32]....
        /*02b8*/ 	.word	0x000059a0
        /*02bc*/ 	.word	0x00000003
        /*02c0*/ 	.word	0x00000000
        /*02c4*/ 	.short	0x010a
        /*02c6*/ 	.byte	0x3f
	.zero		1


	//   ....[33]....
        /*02c8*/ 	.word	0x00005a00
        /*02cc*/ 	.word	0x0000003f
        /*02d0*/ 	.word	0x00000000
        /*02d4*/ 	.short	0x010a
        /*02d6*/ 	.byte	0x3f
	.zero		1


	//   ....[34]....
        /*02d8*/ 	.word	0x00005a50
        /*02dc*/ 	.word	0x00000003
        /*02e0*/ 	.word	0x00000000
        /*02e4*/ 	.short	0x010a
        /*02e6*/ 	.byte	0x3f
	.zero		1


	//   ....[35]....
        /*02e8*/ 	.word	0x00005ab0
        /*02ec*/ 	.word	0x00000004
        /*02f0*/ 	.word	0x00000000
        /*02f4*/ 	.short	0x010a
        /*02f6*/ 	.byte	0x3f
	.zero		1


	//   ....[36]....
        /*02f8*/ 	.word	0x00005b00
        /*02fc*/ 	.word	0x0000003f
        /*0300*/ 	.word	0x00000010
        /*0304*/ 	.short	0x010a
        /*0306*/ 	.byte	0x3f
	.zero		1


	//   ....[37]....
        /*0308*/ 	.word	0x00005bd0
        /*030c*/ 	.word	0x0000000a
        /*0310*/ 	.word	0x00000028
        /*0314*/ 	.short	0x010a
        /*0316*/ 	.byte	0x3f
	.zero		1


	//   ....[38]....
        /*0318*/ 	.word	0x00005ca0
        /*031c*/ 	.word	0x00000009
        /*0320*/ 	.word	0x00000000
        /*0324*/ 	.short	0x010a
        /*0326*/ 	.byte	0x3f
	.zero		1


	//   ....[39]....
        /*0328*/ 	.word	0x00005cf0
        /*032c*/ 	.word	0x00000008
        /*0330*/ 	.word	0x00000000
        /*0334*/ 	.short	0x010a
        /*0336*/ 	.byte	0x3f
	.zero		1


	//   ....[40]....
        /*0338*/ 	.word	0x00005d40
        /*033c*/ 	.word	0x00000009
        /*0340*/ 	.word	0x00000000
        /*0344*/ 	.short	0x010a
        /*0346*/ 	.byte	0x3f
	.zero		1


	//   ....[41]....
        /*0348*/ 	.word	0x00005d90
        /*034c*/ 	.word	0x00000006
        /*0350*/ 	.word	0x00000000
        /*0354*/ 	.short	0x010a
        /*0356*/ 	.byte	0x3f
	.zero		1


	//----- nvinfo : EIATTR_NUM_MBARRIERS
	.align		4
.L_37:
        /*0358*/ 	.byte	0x03, 0x38
        /*035a*/ 	.short	0x0010


	//----- nvinfo : EIATTR_EXIT_INSTR_OFFSETS
	.align		4
        /*035c*/ 	.byte	0x04, 0x1c
        /*035e*/ 	.short	(.L_39 - .L_38)


	//   ....[0]....
.L_38:
        /*0360*/ 	.word	0x000011a0


	//   ....[1]....
        /*0364*/ 	.word	0x00001200


	//   ....[2]....
        /*0368*/ 	.word	0x000049a0


	//   ....[3]....
        /*036c*/ 	.word	0x000049d0


	//   ....[4]....
        /*0370*/ 	.word	0x000059f0


	//----- nvinfo : EIATTR_MAX_THREADS
	.align		4
.L_39:
        /*0374*/ 	.byte	0x04, 0x05
        /*0376*/ 	.short	(.L_41 - .L_40)
.L_40:
        /*0378*/ 	.word	0x00000180
        /*037c*/ 	.word	0x00000001
        /*0380*/ 	.word	0x00000001


	//----- nvinfo : EIATTR_CRS_STACK_SIZE
	.align		4
.L_41:
        /*0384*/ 	.byte	0x04, 0x1e
        /*0386*/ 	.short	(.L_43 - .L_42)
.L_42:
        /*0388*/ 	.word	0x00000000


	//----- nvinfo : EIATTR_CBANK_PARAM_SIZE
	.align		4
.L_43:
        /*038c*/ 	.byte	0x03, 0x19
        /*038e*/ 	.short	0x0470


	//----- nvinfo : EIATTR_PARAM_CBANK
	.align		4
        /*0390*/ 	.byte	0x04, 0x0a
        /*0392*/ 	.short	(.L_45 - .L_44)
	.align		4
.L_44:
        /*0394*/ 	.word	index@(.nv.constant0._ZN7cutlass13device_kernelINS_4gemm6kernel13GemmUniversalIN4cute5tupleIJiiiiEEENS1_10collective13CollectiveMmaINS1_34MainloopSm90TmaGmmaWarpSpecializedILi5ENS5_IJNS4_1CILi1EEESB_SB_EEENS1_32KernelTmaWarpSpecializedPingpongEEENS5_IJNSA_ILi64EEESF_NSA_ILi32EEEEEENS_10tfloat32_tENS5_IJlSB_lEEESI_SJ_NS4_8TiledMMAINS4_8MMA_AtomIJNS4_4SM904GMMA29MMA_64x64x8_F32TF32TF32_SS_TNILNSN_7ScaleInE1ELSP_1EEEEEENS4_6LayoutISC_NS5_IJNSA_ILi0EEEST_ST_EEEEENS5_IJNS4_10UnderscoreESW_SW_EEEEENS4_13SM90_TMA_LOADENS4_14ComposedLayoutINS4_7SwizzleILi3ELi4ELi3EEENS4_18smem_ptr_flag_bitsILi32EEENSS_INS5_IJNSA_ILi8EEESG_EEENS5_IJSG_SB_EEEEEEEvNS4_8identityESZ_S19_vS1A_EENS_8epilogue10collective6detail29Sm90TmaWarpSpecializedAdapterINS1D_15DefaultEpilogueISI_SJ_SJ_NS1C_6thread17LinearCombinationISI_Li1EffLNS1H_9ScaleType4KindE0ELNS_15FloatRoundStyleE2ESI_EENS1_15EpilogueDefaultEEEEEvvEEEEvNT_6ParamsE)
        /*0398*/ 	.short	0x0210
        /*039a*/ 	.short	0x0470


	//----- nvinfo : EIATTR_SW_WAR
	.align		4
.L_45:
        /*039c*/ 	.byte	0x04, 0x36
        /*039e*/ 	.short	(.L_47 - .L_46)
.L_46:
        /*03a0*/ 	.word	0x00000008
.L_47:


//--------------------- .nv.callgraph             --------------------------
	.section	.nv.callgraph,"",@"SHT_CUDA_CALLGRAPH"
	.align	4
	.sectionentsize	8
	.align		4
        /*0000*/ 	.word	0x00000000
	.align		4
        /*0004*/ 	.word	0xffffffff
	.align		4
        /*0008*/ 	.word	index@(_ZN7cutlass13device_kernelINS_4gemm6kernel13GemmUniversalIN4cute5tupleIJiiiiEEENS1_10collective13CollectiveMmaINS1_34MainloopSm90TmaGmmaWarpSpecializedILi5ENS5_IJNS4_1CILi1EEESB_SB_EEENS1_32KernelTmaWarpSpecializedPingpongEEENS5_IJNSA_ILi64EEESF_NSA_ILi32EEEEEENS_10tfloat32_tENS5_IJlSB_lEEESI_SJ_NS4_8TiledMMAINS4_8MMA_AtomIJNS4_4SM904GMMA29MMA_64x64x8_F32TF32TF32_SS_TNILNSN_7ScaleInE1ELSP_1EEEEEENS4_6LayoutISC_NS5_IJNSA_ILi0EEEST_ST_EEEEENS5_IJNS4_10UnderscoreESW_SW_EEEEENS4_13SM90_TMA_LOADENS4_14ComposedLayoutINS4_7SwizzleILi3ELi4ELi3EEENS4_18smem_ptr_flag_bitsILi32EEENSS_INS5_IJNSA_ILi8EEESG_EEENS5_IJSG_SB_EEEEEEEvNS4_8identityESZ_S19_vS1A_EENS_8epilogue10collective6detail29Sm90TmaWarpSpecializedAdapterINS1D_15DefaultEpilogueISI_SJ_SJ_NS1C_6thread17LinearCombinationISI_Li1EffLNS1H_9ScaleType4KindE0ELNS_15FloatRoundStyleE2ESI_EENS1_15EpilogueDefaultEEEEEvvEEEEvNT_6ParamsE)
	.align		4
        /*000c*/ 	.word	index@(__assertfail)
	.align		4
        /*0010*/ 	.word	0x00000000
	.align		4
        /*0014*/ 	.word	0xfffffffe
	.align		4
        /*0018*/ 	.word	0x00000000
	.align		4
        /*001c*/ 	.word	0xfffffffd
	.align		4
        /*0020*/ 	.word	0x00000000
	.align		4
        /*0024*/ 	.word	0xfffffffc


//--------------------- .nv.constant4             --------------------------
	.section	.nv.constant4,"a",@progbits
	.align	8
	.align		8
.nv.constant4:
        /*0000*/ 	.dword	__assertfail
	.align		8
        /*0008*/ 	.dword	__unnamed_1
	.align		8
        /*0010*/ 	.dword	_ZN40_INTERNAL_d17b79d2_4_k_cu_cc60e34b_327254cuda3std3__45__cpo5beginE
	.align		8
        /*0018*/ 	.dword	_ZN40_INTERNAL_d17b79d2_4_k_cu_cc60e34b_327254cuda3std3__45__cpo3endE
	.align		8
        /*0020*/ 	.dword	_ZN40_INTERNAL_d17b79d2_4_k_cu_cc60e34b_327254cuda3std3__45__cpo6cbeginE
	.align		8
        /*0028*/ 	.dword	_ZN40_INTERNAL_d17b79d2_4_k_cu_cc60e34b_327254cuda3std3__45__cpo4cendE
	.align		8
        /*0030*/ 	.dword	_ZN40_INTERNAL_d17b79d2_4_k_cu_cc60e34b_327254cuda3std3__442_GLOBAL__N__d17b79d2_4_k_cu_cc60e34b_327256ignoreE
	.align		8
        /*0038*/ 	.dword	_ZN40_INTERNAL_d17b79d2_4_k_cu_cc60e34b_327254cuda3std3__419piecewise_constructE
	.align		8
        /*0040*/ 	.dword	_ZN40_INTERNAL_d17b79d2_4_k_cu_cc60e34b_327254cuda3std3__48in_placeE
	.align		8
        /*0048*/ 	.dword	_ZN40_INTERNAL_d17b79d2_4_k_cu_cc60e34b_327254cuda3std6ranges3__45__cpo4swapE
	.align		8
        /*0050*/ 	.dword	_ZN40_INTERNAL_d17b79d2_4_k_cu_cc60e34b_327254cuda3std6ranges3__45__cpo9iter_moveE
	.align		8
        /*0058*/ 	.dword	_ZN40_INTERNAL_d17b79d2_4_k_cu_cc60e34b_327254cute7productE
	.align		8
        /*0060*/ 	.dword	_ZN40_INTERNAL_d17b79d2_4_k_cu_cc60e34b_327254cute1_E
	.align		8
        /*0068*/ 	.dword	$str$22
	.align		8
        /*0070*/ 	.dword	$str$23


//--------------------- .text._ZN7cutlass13device_kernelINS_4gemm6kernel13GemmUniversalIN4cute5tupleIJiiiiEEENS1_10collective13CollectiveMmaINS1_34MainloopSm90TmaGmmaWarpSpecializedILi5ENS5_IJNS4_1CILi1EEESB_SB_EEENS1_32KernelTmaWarpSpecializedPingpongEEENS5_IJNSA_ILi64EEESF_NSA_ILi32EEEEEENS_10tfloat32_tENS5_IJlSB_lEEESI_SJ_NS4_8TiledMMAINS4_8MMA_AtomIJNS4_4SM904GMMA29MMA_64x64x8_F32TF32TF32_SS_TNILNSN_7ScaleInE1ELSP_1EEEEEENS4_6LayoutISC_NS5_IJNSA_ILi0EEEST_ST_EEEEENS5_IJNS4_10UnderscoreESW_SW_EEEEENS4_13SM90_TMA_LOADENS4_14ComposedLayoutINS4_7SwizzleILi3ELi4ELi3EEENS4_18smem_ptr_flag_bitsILi32EEENSS_INS5_IJNSA_ILi8EEESG_EEENS5_IJSG_SB_EEEEEEEvNS4_8identityESZ_S19_vS1A_EENS_8epilogue10collective6detail29Sm90TmaWarpSpecializedAdapterINS1D_15DefaultEpilogueISI_SJ_SJ_NS1C_6thread17LinearCombinationISI_Li1EffLNS1H_9ScaleType4KindE0ELNS_15FloatRoundStyleE2ESI_EENS1_15EpilogueDefaultEEEEEvvEEEEvNT_6ParamsE --------------------------
	.section	.text._ZN7cutlass13device_kernelINS_4gemm6kernel13GemmUniversalIN4cute5tupleIJiiiiEEENS1_10collective13CollectiveMmaINS1_34MainloopSm90TmaGmmaWarpSpecializedILi5ENS5_IJNS4_1CILi1EEESB_SB_EEENS1_32KernelTmaWarpSpecializedPingpongEEENS5_IJNSA_ILi64EEESF_NSA_ILi32EEEEEENS_10tfloat32_tENS5_IJlSB_lEEESI_SJ_NS4_8TiledMMAINS4_8MMA_AtomIJNS4_4SM904GMMA29MMA_64x64x8_F32TF32TF32_SS_TNILNSN_7ScaleInE1ELSP_1EEEEEENS4_6LayoutISC_NS5_IJNSA_ILi0EEEST_ST_EEEEENS5_IJNS4_10UnderscoreESW_SW_EEEEENS4_13SM90_TMA_LOADENS4_14ComposedLayoutINS4_7SwizzleILi3ELi4ELi3EEENS4_18smem_ptr_flag_bitsILi32EEENSS_INS5_IJNSA_ILi8EEESG_EEENS5_IJSG_SB_EEEEEEEvNS4_8identityESZ_S19_vS1A_EENS_8epilogue10collective6detail29Sm90TmaWarpSpecializedAdapterINS1D_15DefaultEpilogueISI_SJ_SJ_NS1C_6thread17LinearCombinationISI_Li1EffLNS1H_9ScaleType4KindE0ELNS_15FloatRoundStyleE2ESI_EENS1_15EpilogueDefaultEEEEEvvEEEEvNT_6ParamsE,"ax",@progbits
	.align	128
.text._ZN7cutlass13device_kernelINS_4gemm6kernel13GemmUniversalIN4cute5tupleIJiiiiEEENS1_10collective13CollectiveMmaINS1_34MainloopSm90TmaGmmaWarpSpecializedILi5ENS5_IJNS4_1CILi1EEESB_SB_EEENS1_32KernelTmaWarpSpecializedPingpongEEENS5_IJNSA_ILi64EEESF_NSA_ILi32EEEEEENS_10tfloat32_tENS5_IJlSB_lEEESI_SJ_NS4_8TiledMMAINS4_8MMA_AtomIJNS4_4SM904GMMA29MMA_64x64x8_F32TF32TF32_SS_TNILNSN_7ScaleInE1ELSP_1EEEEEENS4_6LayoutISC_NS5_IJNSA_ILi0EEEST_ST_EEEEENS5_IJNS4_10UnderscoreESW_SW_EEEEENS4_13SM90_TMA_LOADENS4_14ComposedLayoutINS4_7SwizzleILi3ELi4ELi3EEENS4_18smem_ptr_flag_bitsILi32EEENSS_INS5_IJNSA_ILi8EEESG_EEENS5_IJSG_SB_EEEEEEEvNS4_8identityESZ_S19_vS1A_EENS_8epilogue10collective6detail29Sm90TmaWarpSpecializedAdapterINS1D_15DefaultEpilogueISI_SJ_SJ_NS1C_6thread17LinearCombinationISI_Li1EffLNS1H_9ScaleType4KindE0ELNS_15FloatRoundStyleE2ESI_EENS1_15EpilogueDefaultEEEEEvvEEEEvNT_6ParamsE:
        .type           _ZN7cutlass13device_kernelINS_4gemm6kernel13GemmUniversalIN4cute5tupleIJiiiiEEENS1_10collective13CollectiveMmaINS1_34MainloopSm90TmaGmmaWarpSpecializedILi5ENS5_IJNS4_1CILi1EEESB_SB_EEENS1_32KernelTmaWarpSpecializedPingpongEEENS5_IJNSA_ILi64EEESF_NSA_ILi32EEEEEENS_10tfloat32_tENS5_IJlSB_lEEESI_SJ_NS4_8TiledMMAINS4_8MMA_AtomIJNS4_4SM904GMMA29MMA_64x64x8_F32TF32TF32_SS_TNILNSN_7ScaleInE1ELSP_1EEEEEENS4_6LayoutISC_NS5_IJNSA_ILi0EEEST_ST_EEEEENS5_IJNS4_10UnderscoreESW_SW_EEEEENS4_13SM90_TMA_LOADENS4_14ComposedLayoutINS4_7SwizzleILi3ELi4ELi3EEENS4_18smem_ptr_flag_bitsILi32EEENSS_INS5_IJNSA_ILi8EEESG_EEENS5_IJSG_SB_EEEEEEEvNS4_8identityESZ_S19_vS1A_EENS_8epilogue10collective6detail29Sm90TmaWarpSpecializedAdapterINS1D_15DefaultEpilogueISI_SJ_SJ_NS1C_6thread17LinearCombinationISI_Li1EffLNS1H_9ScaleType4KindE0ELNS_15FloatRoundStyleE2ESI_EENS1_15EpilogueDefaultEEEEEvvEEEEvNT_6ParamsE,@function
        .size           _ZN7cutlass13device_kernelINS_4gemm6kernel13GemmUniversalIN4cute5tupleIJiiiiEEENS1_10collective13CollectiveMmaINS1_34MainloopSm90TmaGmmaWarpSpecializedILi5ENS5_IJNS4_1CILi1EEESB_SB_EEENS1_32KernelTmaWarpSpecializedPingpongEEENS5_IJNSA_ILi64EEESF_NSA_ILi32EEEEEENS_10tfloat32_tENS5_IJlSB_lEEESI_SJ_NS4_8TiledMMAINS4_8MMA_AtomIJNS4_4SM904GMMA29MMA_64x64x8_F32TF32TF32_SS_TNILNSN_7ScaleInE1ELSP_1EEEEEENS4_6LayoutISC_NS5_IJNSA_ILi0EEEST_ST_EEEEENS5_IJNS4_10UnderscoreESW_SW_EEEEENS4_13SM90_TMA_LOADENS4_14ComposedLayoutINS4_7SwizzleILi3ELi4ELi3EEENS4_18smem_ptr_flag_bitsILi32EEENSS_INS5_IJNSA_ILi8EEESG_EEENS5_IJSG_SB_EEEEEEEvNS4_8identityESZ_S19_vS1A_EENS_8epilogue10collective6detail29Sm90TmaWarpSpecializedAdapterINS1D_15DefaultEpilogueISI_SJ_SJ_NS1C_6thread17LinearCombinationISI_Li1EffLNS1H_9ScaleType4KindE0ELNS_15FloatRoundStyleE2ESI_EENS1_15EpilogueDefaultEEEEEvvEEEEvNT_6ParamsE,(.L_x_135 - _ZN7cutlass13device_kernelINS_4gemm6kernel13GemmUniversalIN4cute5tupleIJiiiiEEENS1_10collective13CollectiveMmaINS1_34MainloopSm90TmaGmmaWarpSpecializedILi5ENS5_IJNS4_1CILi1EEESB_SB_EEENS1_32KernelTmaWarpSpecializedPingpongEEENS5_IJNSA_ILi64EEESF_NSA_ILi32EEEEEENS_10tfloat32_tENS5_IJlSB_lEEESI_SJ_NS4_8TiledMMAINS4_8MMA_AtomIJNS4_4SM904GMMA29MMA_64x64x8_F32TF32TF32_SS_TNILNSN_7ScaleInE1ELSP_1EEEEEENS4_6LayoutISC_NS5_IJNSA_ILi0EEEST_ST_EEEEENS5_IJNS4_10UnderscoreESW_SW_EEEEENS4_13SM90_TMA_LOADENS4_14ComposedLayoutINS4_7SwizzleILi3ELi4ELi3EEENS4_18smem_ptr_flag_bitsILi32EEENSS_INS5_IJNSA_ILi8EEESG_EEENS5_IJSG_SB_EEEEEEEvNS4_8identityESZ_S19_vS1A_EENS_8epilogue10collective6detail29Sm90TmaWarpSpecializedAdapterINS1D_15DefaultEpilogueISI_SJ_SJ_NS1C_6thread17LinearCombinationISI_Li1EffLNS1H_9ScaleType4KindE0ELNS_15FloatRoundStyleE2ESI_EENS1_15EpilogueDefaultEEEEEvvEEEEvNT_6ParamsE)
        .other          _ZN7cutlass13device_kernelINS_4gemm6kernel13GemmUniversalIN4cute5tupleIJiiiiEEENS1_10collective13CollectiveMmaINS1_34MainloopSm90TmaGmmaWarpSpecializedILi5ENS5_IJNS4_1CILi1EEESB_SB_EEENS1_32KernelTmaWarpSpecializedPingpongEEENS5_IJNSA_ILi64EEESF_NSA_ILi32EEEEEENS_10tfloat32_tENS5_IJlSB_lEEESI_SJ_NS4_8TiledMMAINS4_8MMA_AtomIJNS4_4SM904GMMA29MMA_64x64x8_F32TF32TF32_SS_TNILNSN_7ScaleInE1ELSP_1EEEEEENS4_6LayoutISC_NS5_IJNSA_ILi0EEEST_ST_EEEEENS5_IJNS4_10UnderscoreESW_SW_EEEEENS4_13SM90_TMA_LOADENS4_14ComposedLayoutINS4_7SwizzleILi3ELi4ELi3EEENS4_18smem_ptr_flag_bitsILi32EEENSS_INS5_IJNSA_ILi8EEESG_EEENS5_IJSG_SB_EEEEEEEvNS4_8identityESZ_S19_vS1A_EENS_8epilogue10collective6detail29Sm90TmaWarpSpecializedAdapterINS1D_15DefaultEpilogueISI_SJ_SJ_NS1C_6thread17LinearCombinationISI_Li1EffLNS1H_9ScaleType4KindE0ELNS_15FloatRoundStyleE2ESI_EENS1_15EpilogueDefaultEEEEEvvEEEEvNT_6ParamsE,@"STO_CUDA_ENTRY STV_DEFAULT"
_ZN7cutlass13device_kernelINS_4gemm6kernel13GemmUniversalIN4cute5tupleIJiiiiEEENS1_10collective13CollectiveMmaINS1_34MainloopSm90TmaGmmaWarpSpecializedILi5ENS5_IJNS4_1CILi1EEESB_SB_EEENS1_32KernelTmaWarpSpecializedPingpongEEENS5_IJNSA_ILi64EEESF_NSA_ILi32EEEEEENS_10tfloat32_tENS5_IJlSB_lEEESI_SJ_NS4_8TiledMMAINS4_8MMA_AtomIJNS4_4SM904GMMA29MMA_64x64x8_F32TF32TF32_SS_TNILNSN_7ScaleInE1ELSP_1EEEEEENS4_6LayoutISC_NS5_IJNSA_ILi0EEEST_ST_EEEEENS5_IJNS4_10UnderscoreESW_SW_EEEEENS4_13SM90_TMA_LOADENS4_14ComposedLayoutINS4_7SwizzleILi3ELi4ELi3EEENS4_18smem_ptr_flag_bitsILi32EEENSS_INS5_IJNSA_ILi8EEESG_EEENS5_IJSG_SB_EEEEEEEvNS4_8identityESZ_S19_vS1A_EENS_8epilogue10collective6detail29Sm90TmaWarpSpecializedAdapterINS1D_15DefaultEpilogueISI_SJ_SJ_NS1C_6thread17LinearCombinationISI_Li1EffLNS1H_9ScaleType4KindE0ELNS_15FloatRoundStyleE2ESI_EENS1_15EpilogueDefaultEEEEEvvEEEEvNT_6ParamsE:
[----:B------:R-:W0:Y:S02]  /*0000*/  LDC R1, c[0x0][0x28] ;  /* 0x00000a00ff017b82 */ /* 0x000e240000000800 */
[----:B0-----:R-:W-:Y:S01]  /*0010*/  VIADD R1, R1, 0xfffffff8 ;  /* 0xfffffff801017836 */ /* 0x001fe20000000000 */
[----:B------:R-:W0:Y:S01]  /*0020*/  S2R R4, SR_TID.X ;  /* 0x0000000000047919 */ /* 0x000e220000002100 */
[----:B------:R-:W-:Y:S01]  /*0030*/  ELECT P0, URZ, PT ;  /* 0x00000000003f782f */ /* 0x000fe20003800000 */
[----:B------:R-:W-:Y:S01]  /*0040*/  BSSY B0, `(.L_x_0) ;  /* 0x000000f000007945 */ /* 0x000fe20003800000 */
[--C-:B0-----:R-:W-:Y:S02]  /*0050*/  SHF.R.U32.HI R0, RZ, 0x5, R4.reuse ;  /* 0x00000005ff007819 */ /* 0x101fe40000011604 */
[----:B------:R-:W-:-:S03]  /*0060*/  SHF.R.U32.HI R5, RZ, 0x7, R4 ;  /* 0x00000007ff057819 */ /* 0x000fc60000011604 */
[----:B------:R-:W0:Y:S04]  /*0070*/  SHFL.IDX PT, R2, R0, RZ, 0x1f ;  /* 0x00001fff00027589 */ /* 0x000e2800000e0000 */
[----:B------:R1:W2:Y:S01]  /*0080*/  SHFL.IDX PT, R8, R5, RZ, 0x1f ;  /* 0x00001fff05087589 */ /* 0x0002a200000e0000 */
[----:B0-----:R-:W-:-:S13]  /*0090*/  ISETP.NE.OR P0, PT, R2, RZ, !P0 ;  /* 0x000000ff0200720c */ /* 0x001fda0004705670 */
[----:B-12---:R-:W-:Y:S05]  /*00a0*/  @P0 BRA `(.L_x_1) ;  /* 0x0000000000200947 */ /* 0x006fea0003800000 */
[----:B------:R-:W-:Y:S02]  /*00b0*/  ULDC.64 UR4, c[0x0][0x198] ;  /* 0x0000660000047ab9 */ /* 0x000fe40000000a00 */
[----:B------:R-:W-:Y:S02]  /*00c0*/  UIADD3 UR6, UP0, UR4, 0xf0, URZ ;  /* 0x000000f004067890 */ /* 0x000fe4000ff1e03f */
[----:B------:R-:W-:Y:S02]  /*00d0*/  UIADD3 UR4, UP1, UR4, 0x1f0, URZ ;  /* 0x000001f004047890 */ /* 0x000fe4000ff3e03f */
[----:B------:R-:W-:Y:S02]  /*00e0*/  UIADD3.X UR7, URZ, UR5, URZ, UP0, !UPT ;  /* 0x000000053f077290 */ /* 0x000fe400087fe43f */
[----:B------:R-:W-:-:S07]  /*00f0*/  UIADD3.X UR5, URZ, UR5, URZ, UP1, !UPT ;  /* 0x000000053f057290 */ /* 0x000fce0008ffe43f */
[----:B------:R0:W-:Y:S02]  /*0100*/  UTMACCTL.PF [UR6] ;  /* 0x00000000060079b9 */ /* 0x0001e40008040000 */
[----:B------:R0:W-:Y:S02]  /*0110*/  UTMACCTL.PF [UR4] ;  /* 0x00000000040079b9 */ /* 0x0001e40008040000 */
[----:B0-----:R-:W-:Y:S01]  /*0120*/  NOP ;  /* 0x0000000000007918 */ /* 0x001fe20000000000 */
.L_x_1:
[----:B------:R-:W-:Y:S05]  /*0130*/  BSYNC B0 ;  /* 0x0000000000007941 */ /* 0x000fea0003800000 */
.L_x_0:
[----:B------:R-:W0:Y:S02]  /*0140*/  SHFL.IDX PT, R3, R0, RZ, 0x1f ;  /* 0x00001fff00037589 */ /* 0x000e2400000e0000 */
[----:B0-----:R-:W-:-:S13]  /*0150*/  ISETP.NE.AND P0, PT, R3, RZ, PT ;  /* 0x000000ff0300720c */ /* 0x001fda0003f05270 */
[----:B------:R-:W-:Y:S05]  /*0160*/  @P0 BRA `(.L_x_2) ;  /* 0x0000000000600947 */ /* 0x000fea0003800000 */
[----:B------:R-:W0:Y:S01]  /*0170*/  S2UR UR8, SR_CgaCtaId ;  /* 0x00000000000879c3 */ /* 0x000e220000008800 */
[----:B------:R-:W-:Y:S01]  /*0180*/  UMOV UR4, 0x400 ;  /* 0x0000040000047882 */ /* 0x000fe20000000000 */
[----:B------:R-:W-:Y:S01]  /*0190*/  UMOV UR5, 0x1 ;  /* 0x0000000100057882 */ /* 0x000fe20000000000 */
[----:B------:R-:W-:Y:S01]  /*01a0*/  UMOV UR6, 0x80 ;  /* 0x0000008000067882 */ /* 0x000fe20000000000 */
[----:B------:R-:W-:Y:S01]  /*01b0*/  ELECT P0, URZ, PT ;  /* 0x00000000003f782f */ /* 0x000fe20003800000 */
[----:B------:R-:W-:-:S04]  /*01c0*/  UIADD3 UR6, -UR6, 0x100000, URZ ;  /* 0x0010000006067890 */ /* 0x000fc8000fffe13f */
[----:B------:R-:W-:Y:S02]  /*01d0*/  USHF.L.U32 UR7, UR6, 0xb, URZ ;  /* 0x0000000b06077899 */ /* 0x000fe4000800063f */
[----:B------:R-:W-:Y:S02]  /*01e0*/  USHF.L.U32 UR6, UR6, 0x1, URZ ;  /* 0x0000000106067899 */ /* 0x000fe4000800063f */
[----:B0-----:R-:W-:Y:S02]  /*01f0*/  ULEA UR8, UR8, UR4, 0x18 ;  /* 0x0000000408087291 */ /* 0x001fe4000f8ec03f */
[----:B------:R-:W-:-:S04]  /*0200*/  UIADD3 UR4, -UR5, 0x100000, URZ ;  /* 0x0010000005047890 */ /* 0x000fc8000fffe13f */
[----:B------:R-:W-:Y:S02]  /*0210*/  USHF.L.U32 UR5, UR4, 0xb, URZ ;  /* 0x0000000b04057899 */ /* 0x000fe4000800063f */
[----:B------:R-:W-:Y:S01]  /*0220*/  USHF.L.U32 UR4, UR4, 0x1, URZ ;  /* 0x0000000104047899 */ /* 0x000fe2000800063f */
[----:B------:R-:W0:Y:S11]  /*0230*/  FENCE.VIEW.ASYNC.S ;  /* 0x00000000000073c6 */ /* 0x000e360000000000 */
[----:B0-----:R0:W1:Y:S01]  /*0240*/  SYNCS.EXCH.64 URZ, [UR8], UR4 ;  /* 0x00000004083f75b2 */ /* 0x0010620008000100 */
[----:B------:R0:W2:Y:S01]  /*0250*/  SYNCS.EXCH.64 URZ, [UR8+0x28], UR6 ;  /* 0x00002806083f75b2 */ /* 0x0000a20008000100 */
[----:B------:R0:W3:Y:S01]  /*0260*/  SYNCS.EXCH.64 URZ, [UR8+0x8], UR4 ;  /* 0x00000804083f75b2 */ /* 0x0000e20008000100 */
[----:B------:R0:W4:Y:S01]  /*0270*/  SYNCS.EXCH.64 URZ, [UR8+0x30], UR6 ;  /* 0x00003006083f75b2 */ /* 0x0001220008000100 */
[----:B------:R0:W0:Y:S01]  /*0280*/  SYNCS.EXCH.64 URZ, [UR8+0x10], UR4 ;  /* 0x00001004083f75b2 */ /* 0x0000220008000100 */
[----:B------:R0:W0:Y:S01]  /*0290*/  SYNCS.EXCH.64 URZ, [UR8+0x38], UR6 ;  /* 0x00003806083f75b2 */ /* 0x0000220008000100 */
[----:B------:R0:W0:Y:S01]  /*02a0*/  SYNCS.EXCH.64 URZ, [UR8+0x18], UR4 ;  /* 0x00001804083f75b2 */ /* 0x0000220008000100 */
[----:B------:R0:W0:Y:S01]  /*02b0*/  SYNCS.EXCH.64 URZ, [UR8+0x40], UR6 ;  /* 0x00004006083f75b2 */ /* 0x0000220008000100 */
[----:B------:R0:W0:Y:S01]  /*02c0*/  SYNCS.EXCH.64 URZ, [UR8+0x20], UR4 ;  /* 0x00002004083f75b2 */ /* 0x0000220008000100 */
[----:B------:R0:W0:Y:S01]  /*02d0*/  SYNCS.EXCH.64 URZ, [UR8+0x48], UR6 ;  /* 0x00004806083f75b2 */ /* 0x0000220008000100 */
[----:B------:R-:W-:Y:S01]  /*02e0*/  NOP ;  /* 0x0000000000007918 */ /* 0x000fe20000000000 */
.L_x_2:
[----:B------:R-:W5:Y:S01]  /*02f0*/  SHFL.IDX PT, R6, R0, RZ, 0x1f ;  /* 0x00001fff00067589 */ /* 0x000f6200000e0000 */
[----:B------:R-:W-:Y:S01]  /*0300*/  ELECT P0, URZ, PT ;  /* 0x00000000003f782f */ /* 0x000fe20003800000 */
[----:B------:R-:W-:Y:S01]  /*0310*/  NOP ;  /* 0x0000000000007918 */ /* 0x000fe20000000000 */
[----:B------:R-:W-:Y:S01]  /*0320*/  ELECT P1, URZ, PT ;  /* 0x00000000003f782f */ /* 0x000fe20003820000 */
[----:B------:R-:W1:Y:S01]  /*0330*/  SHFL.IDX PT, R3, R0, RZ, 0x1f ;  /* 0x00001fff00037589 */ /* 0x000e6200000e0000 */
[----:B0-----:R-:W-:Y:S01]  /*0340*/  UMOV UR4, 0x20 ;  /* 0x0000002000047882 */ /* 0x001fe20000000000 */
[----:B------:R-:W-:Y:S01]  /*0350*/  UMOV UR11, 0x80 ;  /* 0x00000080000b7882 */ /* 0x000fe20000000000 */
[----:B------:R-:W-:Y:S01]  /*0360*/  NOP ;  /* 0x0000000000007918 */ /* 0x000fe20000000000 */
[C---:B------:R-:W-:Y:S01]  /*0370*/  VIADD R33, R8.reuse, 0xffffffff ;  /* 0xffffffff08217836 */ /* 0x040fe20000000000 */
[----:B------:R-:W0:Y:S01]  /*0380*/  SHFL.IDX PT, R5, R5, RZ, 0x1f ;  /* 0x00001fff05057589 */ /* 0x000e2200000e0000 */
[----:B------:R-:W-:Y:S01]  /*0390*/  ULDC.64 UR36, c[0x0][0x208] ;  /* 0x0000820000247ab9 */ /* 0x000fe20000000a00 */
[----:B------:R-:W-:-:S02]  /*03a0*/  ISETP.NE.AND P2, PT, R8, RZ, PT ;  /* 0x000000ff0800720c */ /* 0x000fc40003f45270 */
[----:B------:R-:W-:Y:S02]  /*03b0*/  ISETP.GE.U32.AND P3, PT, R33, 0x2, PT ;  /* 0x000000022100780c */ /* 0x000fe40003f66070 */
[----:B-----5:R-:W-:Y:S02]  /*03c0*/  ISETP.NE.OR P0, PT, R6, RZ, !P0 ;  /* 0x000000ff0600720c */ /* 0x020fe40004705670 */
[----:B-1----:R-:W-:Y:S02]  /*03d0*/  ISETP.NE.OR P1, PT, R3, RZ, !P1 ;  /* 0x000000ff0300720c */ /* 0x002fe40004f25670 */
[----:B------:R-:W-:-:S04]  /*03e0*/  SHF.R.S32.HI R3, RZ, 0x1f, R2 ;  /* 0x0000001fff037819 */ /* 0x000fc80000011402 */
[----:B------:R-:W-:-:S05]  /*03f0*/  LEA.HI R3, R3, R2, RZ, 0x2 ;  /* 0x0000000203037211 */ /* 0x000fca00078f10ff */
[----:B------:R-:W-:Y:S01]  /*0400*/  VOTEU.ALL UP0, P0 ;  /* 0x00000000003f7886 */ /* 0x000fe20000000000 */
[----:B------:R-:W-:Y:S01]  /*0410*/  LOP3.LUT R3, R3, 0xfffffffc, RZ, 0xc0, !PT ;  /* 0xfffffffc03037812 */ /* 0x000fe200078ec0ff */
[----:B------:R-:W-:-:S03]  /*0420*/  VOTEU.ALL UP1, P1 ;  /* 0x00000000003f7886 */ /* 0x000fc60000820000 */
[----:B------:R-:W1:Y:S01]  /*0430*/  @!UP0 S2UR UR7, SR_CgaCtaId ;  /* 0x00000000000789c3 */ /* 0x000e620000008800 */
[----:B------:R-:W-:Y:S01]  /*0440*/  @!UP0 UMOV UR6, 0x400 ;  /* 0x0000040000068882 */ /* 0x000fe20000000000 */
[----:B------:R-:W-:-:S04]  /*0450*/  @!UP0 UIADD3 UR4, -UR4, 0x100000, URZ ;  /* 0x0010000004048890 */ /* 0x000fc8000fffe13f */
[----:B------:R-:W-:Y:S02]  /*0460*/  @!UP0 USHF.L.U32 UR5, UR4, 0xb, URZ ;  /* 0x0000000b04058899 */ /* 0x000fe4000800063f */
[----:B------:R-:W-:Y:S01]  /*0470*/  @!UP0 USHF.L.U32 UR4, UR4, 0x1, URZ ;  /* 0x0000000104048899 */ /* 0x000fe2000800063f */
[----:B------:R-:W-:Y:S01]  /*0480*/  IMAD.IADD R0, R2, 0x1, -R3 ;  /* 0x0000000102007824 */ /* 0x000fe200078e0a03 */
[----:B------:R-:W-:Y:S01]  /*0490*/  @!UP1 UMOV UR9, 0x400 ;  /* 0x0000040000099882 */ /* 0x000fe20000000000 */
[----:B------:R-:W-:Y:S01]  /*04a0*/  VOTEU.ALL UP2, P1 ;  /* 0x00000000003f7886 */ /* 0x000fe20000840000 */
[----:B------:R-:W-:Y:S01]  /*04b0*/  VOTEU.ALL UP3, P1 ;  /* 0x00000000003f7886 */ /* 0x000fe20000860000 */
[----:B------:R-:W-:Y:S01]  /*04c0*/  VOTEU.ALL UP4, P1 ;  /* 0x00000000003f7886 */ /* 0x000fe20000880000 */
[----:B------:R-:W5:Y:S01]  /*04d0*/  @!UP1 S2UR UR10, SR_CgaCtaId ;  /* 0x00000000000a99c3 */ /* 0x000f620000008800 */
[----:B------:R-:W-:Y:S01]  /*04e0*/  VOTEU.ALL UP5, P1 ;  /* 0x00000000003f7886 */ /* 0x000fe200008a0000 */
[----:B------:R-:W-:-:S04]  /*04f0*/  SHF.R.S32.HI R3, RZ, 0x1f, R4 ;  /* 0x0000001fff037819 */ /* 0x000fc80000011404 */
[----:B------:R-:W-:-:S04]  /*0500*/  LEA.HI R3, R3, R4, RZ, 0x7 ;  /* 0x0000000403037211 */ /* 0x000fc800078f38ff */
[----:B------:R-:W-:-:S05]  /*0510*/  LOP3.LUT R3, R3, 0xffffff80, RZ, 0xc0, !PT ;  /* 0xffffff8003037812 */ /* 0x000fca00078ec0ff */
[----:B------:R-:W-:Y:S01]  /*0520*/  IMAD.IADD R3, R4, 0x1, -R3 ;  /* 0x0000000104037824 */ /* 0x000fe200078e0a03 */
[----:B-1----:R-:W-:Y:S02]  /*0530*/  @!UP0 ULEA UR8, UR7, UR6, 0x18 ;  /* 0x0000000607088291 */ /* 0x002fe4000f8ec03f */
[----:B------:R-:W-:-:S04]  /*0540*/  @!UP1 UIADD3 UR6, -UR11, 0x100000, URZ ;  /* 0x001000000b069890 */ /* 0x000fc8000fffe13f */
[----:B------:R-:W-:Y:S02]  /*0550*/  @!UP1 USHF.L.U32 UR7, UR6, 0xb, URZ ;  /* 0x0000000b06079899 */ /* 0x000fe4000800063f */
[----:B------:R-:W-:Y:S01]  /*0560*/  @!UP1 USHF.L.U32 UR6, UR6, 0x1, URZ ;  /* 0x0000000106069899 */ /* 0x000fe2000800063f */
[----:B------:R-:W-:Y:S01]  /*0570*/  VOTEU.ALL UP0, P0 ;  /* 0x00000000003f7886 */ /* 0x000fe20000000000 */
[----:B-----5:R-:W-:Y:S01]  /*0580*/  @!UP1 ULEA UR9, UR10, UR9, 0x18 ;  /* 0x000000090a099291 */ /* 0x020fe2000f8ec03f */
[----:B------:R-:W-:Y:S02]  /*0590*/  VOTEU.ALL UP1, P0 ;  /* 0x00000000003f7886 */ /* 0x000fe40000020000 */
[----:B------:R-:W-:Y:S01]  /*05a0*/  ULDC.64 UR10, c[0x0][0x598] ;  /* 0x00016600000a7ab9 */ /* 0x000fe20000000a00 */
[----:B------:R-:W-:Y:S01]  /*05b0*/  ISETP.NE.AND P0, PT, R0, 0x3, PT ;  /* 0x000000030000780c */ /* 0x000fe20003f05270 */
[----:B------:R-:W1:Y:S02]  /*05c0*/  FENCE.VIEW.ASYNC.S ;  /* 0x00000000000073c6 */ /* 0x000e640000000000 */
[----:B-1----:R1:W2:Y:S01]  /*05d0*/  @!UP0 SYNCS.EXCH.64 URZ, [UR8+0x80], UR4 ;  /* 0x00008004083f85b2 */ /* 0x0022a20008000100 */
[----:B------:R-:W-:-:S02]  /*05e0*/  ISETP.NE.U32.AND P1, PT, RZ, UR10, PT ;  /* 0x0000000aff007c0c */ /* 0x000fc4000bf25070 */
[----:B------:R-:W-:Y:S02]  /*05f0*/  ISETP.EQ.OR P0, PT, R0, RZ, !P0 ;  /* 0x000000ff0000720c */ /* 0x000fe40004702670 */
[----:B------:R-:W-:Y:S02]  /*0600*/  ISETP.NE.AND.EX P1, PT, RZ, UR11, PT, P1 ;  /* 0x0000000bff007c0c */ /* 0x000fe4000bf25310 */
[----:B------:R-:W-:-:S04]  /*0610*/  ISETP.EQ.AND P0, PT, R8, RZ, P0 ;  /* 0x000000ff0800720c */ /* 0x000fc80000702270 */
[----:B------:R-:W-:-:S04]  /*0620*/  SEL R16, RZ, 0x1, !P0 ;  /* 0x00000001ff107807 */ /* 0x000fc80004000000 */
[----:B------:R-:W-:Y:S01]  /*0630*/  SEL R16, R16, 0x2, P3 ;  /* 0x0000000210107807 */ /* 0x000fe20001800000 */
[----:B------:R1:W2:Y:S01]  /*0640*/  @!UP1 SYNCS.EXCH.64 URZ, [UR8+0x88], UR4 ;  /* 0x00008804083f95b2 */ /* 0x0002a20008000100 */
[----:B------:R-:W-:Y:S01]  /*0650*/  NOP ;  /* 0x0000000000007918 */ /* 0x000fe20000000000 */
[----:B------:R1:W2:Y:S01]  /*0660*/  @!UP2 SYNCS.EXCH.64 URZ, [UR9+0x60], UR6 ;  /* 0x00006006093fa5b2 */ /* 0x0002a20008000100 */
[----:B------:R1:W2:Y:S01]  /*0670*/  @!UP3 SYNCS.EXCH.64 URZ, [UR9+0x68], UR6 ;  /* 0x00006806093fb5b2 */ /* 0x0002a20008000100 */
[----:B------:R1:W2:Y:S01]  /*0680*/  @!UP4 SYNCS.EXCH.64 URZ, [UR9+0x70], UR6 ;  /* 0x00007006093fc5b2 */ /* 0x0002a20008000100 */
[----:B------:R1:W2:Y:S01]  /*0690*/  @!UP5 SYNCS.EXCH.64 URZ, [UR9+0x78], UR6 ;  /* 0x00007806093fd5b2 */ /* 0x0002a20008000100 */
[----:B------:R-:W-:Y:S01]  /*06a0*/  NOP ;  /* 0x0000000000007918 */ /* 0x000fe20000000000 */
[----:B--234-:R-:W-:Y:S06]  /*06b0*/  BAR.SYNC.DEFER_BLOCKING 0x0 ;  /* 0x0000000000007b1d */ /* 0x01cfec0000010000 */
[----:B01----:R-:W-:Y:S05]  /*06c0*/  @!P1 BRA `(.L_x_3) ;  /* 0x00000000001c9947 */ /* 0x003fea0003800000 */
[----:B------:R-:W0:Y:S02]  /*06d0*/  LDC.64 R6, c[0x0][0x598] ;  /* 0x00016600ff067b82 */ /* 0x000e240000000a00 */
[----:B0-----:R-:W2:Y:S02]  /*06e0*/  LDG.E.64 R6, desc[UR36][R6.64] ;  /* 0x0000002406067981 */ /* 0x001ea4000c1e1b00 */
[----:B--2---:R-:W-:-:S04]  /*06f0*/  ISETP.NE.U32.AND P0, PT, R6, RZ, PT ;  /* 0x000000ff0600720c */ /* 0x004fc80003f05070 */
[----:B------:R-:W-:-:S13]  /*0700*/  ISETP.NE.AND.EX P0, PT, R7, RZ, PT, P0 ;  /* 0x000000ff0700720c */ /* 0x000fda0003f05300 */
[----:B------:R-:W-:Y:S05]  /*0710*/  @!P0 BRA `(.L_x_3) ;  /* 0x0000000000088947 */ /* 0x000fea0003800000 */
[----:B------:R1:W5:Y:S01]  /*0720*/  LD.E R56, desc[UR36][R6.64] ;  /* 0x0000002406387980 */ /* 0x000362000c101900 */
[----:B------:R-:W-:Y:S05]  /*0730*/  BRA `(.L_x_4) ;  /* 0x0000000000247947 */ /* 0x000fea0003800000 */
.L_x_3:
[----:B------:R-:W-:Y:S02]  /*0740*/  ULDC.64 UR4, c[0x0][0x588] ;  /* 0x0001620000047ab9 */ /* 0x000fe40000000a00 */
[----:B------:R-:W-:-:S04]  /*0750*/  ISETP.NE.U32.AND P0, PT, RZ, UR4, PT ;  /* 0x00000004ff007c0c */ /* 0x000fc8000bf05070 */
[----:B------:R-:W-:-:S13]  /*0760*/  ISETP.NE.AND.EX P0, PT, RZ, UR5, PT, P0 ;  /* 0x00000005ff007c0c */ /* 0x000fda000bf05300 */
[----:B------:R-:W-:Y:S05]  /*0770*/  @!P0 BRA `(.L_x_5) ;  /* 0x00000000000c8947 */ /* 0x000fea0003800000 */
[----:B------:R-:W0:Y:S02]  /*0780*/  LDC.64 R56, c[0x0][0x588] ;  /* 0x00016200ff387b82 */ /* 0x000e240000000a00 */
[----:B0-----:R0:W5:Y:S01]  /*0790*/  LDG.E R56, desc[UR36][R56.64] ;  /* 0x0000002438387981 */ /* 0x001162000c1e1900 */
[----:B------:R-:W-:Y:S05]  /*07a0*/  BRA `(.L_x_4) ;  /* 0x0000000000087947 */ /* 0x000fea0003800000 */
.L_x_5:
[----:B------:R-:W-:Y:S02]  /*07b0*/  ULDC UR4, c[0x0][0x580] ;  /* 0x0001600000047ab9 */ /* 0x000fe40000000800 */
[----:B------:R-:W-:-:S07]  /*07c0*/  IMAD.U32 R56, RZ, RZ, UR4 ;  /* 0x00000004ff387e24 */ /* 0x000fce000f8e00ff */
.L_x_4:
[----:B------:R-:W-:Y:S02]  /*07d0*/  ULDC.64 UR4, c[0x0][0x5a0] ;  /* 0x0001680000047ab9 */ /* 0x000fe40000000a00 */
[----:B------:R-:W-:-:S04]  /*07e0*/  ISETP.NE.U32.AND P0, PT, RZ, UR4, PT ;  /* 0x00000004ff007c0c */ /* 0x000fc8000bf05070 */
[----:B------:R-:W-:-:S13]  /*07f0*/  ISETP.NE.AND.EX P0, PT, RZ, UR5, PT, P0 ;  /* 0x00000005ff007c0c */ /* 0x000fda000bf05300 */
[----:B------:R-:W-:Y:S05]  /*0800*/  @!P0 BRA `(.L_x_6) ;  /* 0x00000000001c8947 */ /* 0x000fea0003800000 */
[----:B-1----:R-:W1:Y:S02]  /*0810*/  LDC.64 R6, c[0x0][0x5a0] ;  /* 0x00016800ff067b82 */ /* 0x002e640000000a00 */
[----:B-1----:R-:W2:Y:S02]  /*0820*/  LDG.E.64 R6, desc[UR36][R6.64] ;  /* 0x0000002406067981 */ /* 0x002ea4000c1e1b00 */
[----:B--2---:R-:W-:-:S04]  /*0830*/  ISETP.NE.U32.AND P0, PT, R6, RZ, PT ;  /* 0x000000ff0600720c */ /* 0x004fc80003f05070 */
[----:B------:R-:W-:-:S13]  /*0840*/  ISETP.NE.AND.EX P0, PT, R7, RZ, PT, P0 ;  /* 0x000000ff0700720c */ /* 0x000fda0003f05300 */
[----:B------:R-:W-:Y:S05]  /*0850*/  @!P0 BRA `(.L_x_6) ;  /* 0x0000000000088947 */ /* 0x000fea0003800000 */
[----:B0-----:R2:W5:Y:S01]  /*0860*/  LD.E R57, desc[UR36][R6.64] ;  /* 0x0000002406397980 */ /* 0x001562000c101900 */
[----:B------:R-:W-:Y:S05]  /*0870*/  BRA `(.L_x_7) ;  /* 0x0000000000247947 */ /* 0x000fea0003800000 */
.L_x_6:
[----:B------:R-:W-:Y:S02]  /*0880*/  ULDC.64 UR4, c[0x0][0x590] ;  /* 0x0001640000047ab9 */ /* 0x000fe40000000a00 */
[----:B------:R-:W-:-:S04]  /*0890*/  ISETP.NE.U32.AND P0, PT, RZ, UR4, PT ;  /* 0x00000004ff007c0c */ /* 0x000fc8000bf05070 */
[----:B------:R-:W-:-:S13]  /*08a0*/  ISETP.NE.AND.EX P0, PT, RZ, UR5, PT, P0 ;  /* 0x00000005ff007c0c */ /* 0x000fda000bf05300 */
[----:B------:R-:W-:Y:S05]  /*08b0*/  @!P0 BRA `(.L_x_8) ;  /* 0x00000000000c8947 */ /* 0x000fea0003800000 */
[----:B-1----:R-:W0:Y:S02]  /*08c0*/  LDC.64 R6, c[0x0][0x590] ;  /* 0x00016400ff067b82 */ /* 0x002e240000000a00 */
[----:B0-----:R0:W5:Y:S01]  /*08d0*/  LDG.E R57, desc[UR36][R6.64] ;  /* 0x0000002406397981 */ /* 0x001162000c1e1900 */
[----:B------:R-:W-:Y:S05]  /*08e0*/  BRA `(.L_x_7) ;  /* 0x0000000000087947 */ /* 0x000fea0003800000 */
.L_x_8:
[----:B------:R-:W-:Y:S02]  /*08f0*/  ULDC UR4, c[0x0][0x584] ;  /* 0x0001610000047ab9 */ /* 0x000fe40000000800 */
[----:B0-----:R-:W-:-:S07]  /*0900*/  IMAD.U32 R57, RZ, RZ, UR4 ;  /* 0x00000004ff397e24 */ /* 0x001fce000f8e00ff */
.L_x_7:
[----:B------:R-:W3:Y:S01]  /*0910*/  LDC R2, c[0x0][0x65c] ;  /* 0x00019700ff027b82 */ /* 0x000ee20000000800 */
[----:B------:R-:W4:Y:S01]  /*0920*/  S2R R14, SR_CTAID.Y ;  /* 0x00000000000e7919 */ /* 0x000f220000002600 */
[----:B------:R-:W-:Y:S01]  /*0930*/  ULDC UR6, c[0x0][0x28c] ;  /* 0x0000a30000067ab9 */ /* 0x000fe20000000800 */
[----:B------:R-:W-:Y:S01]  /*0940*/  ISETP.NE.AND P0, PT, R8, 0x2, PT ;  /* 0x000000020800780c */ /* 0x000fe20003f05270 */
[----:B------:R-:W-:Y:S01]  /*0950*/  UIADD3 UR6, UR6, 0x1f, URZ ;  /* 0x0000001f06067890 */ /* 0x000fe2000fffe03f */
[----:B012---:R-:W0:Y:S01]  /*0960*/  S2R R6, SR_CTAID.X ;  /* 0x0000000000067919 */ /* 0x007e220000002500 */
[----:B------:R-:W-:Y:S01]  /*0970*/  IMAD.MOV.U32 R7, RZ, RZ, RZ ;  /* 0x000000ffff077224 */ /* 0x000fe200078e00ff */
[----:B------:R-:W-:Y:S01]  /*0980*/  UMOV UR38, URZ ;  /* 0x0000003f00267c82 */ /* 0x000fe20008000000 */
[----:B------:R-:W-:Y:S01]  /*0990*/  USHF.R.S32.HI UR7, URZ, 0x1f, UR6 ;  /* 0x0000001f3f077899 */ /* 0x000fe20008011406 */
[----:B------:R-:W-:Y:S01]  /*09a0*/  UMOV UR39, URZ ;  /* 0x0000003f00277c82 */ /* 0x000fe20008000000 */
[----:B------:R-:W-:-:S02]  /*09b0*/  ULDC.64 UR8, c[0x0][0x650] ;  /* 0x0001940000087ab9 */ /* 0x000fc40000000a00 */
[----:B------:R-:W-:-:S04]  /*09c0*/  ULEA.HI UR7, UR7, UR6, URZ, 0x5 ;  /* 0x0000000607077291 */ /* 0x000fc8000f8f283f */
[----:B------:R-:W-:Y:S01]  /*09d0*/  USHF.R.S32.HI UR40, URZ, 0x5, UR7 ;  /* 0x000000053f287899 */ /* 0x000fe20008011407 */
[----:B---3--:R-:W-:-:S13]  /*09e0*/  ISETP.NE.AND P1, PT, R2, 0x1, PT ;  /* 0x000000010200780c */ /* 0x008fda0003f25270 */
[----:B------:R-:W0:Y:S01]  /*09f0*/  @P1 LDC R19, c[0x0][0x10] ;  /* 0x00000400ff131b82 */ /* 0x000e220000000800 */
[----:B----4-:R-:W-:Y:S02]  /*0a00*/  @P1 IMAD.MOV.U32 R8, RZ, RZ, R14 ;  /* 0x000000ffff081224 */ /* 0x010fe400078e000e */
[----:B------:R-:W-:Y:S02]  /*0a10*/  @P1 IMAD.MOV.U32 R9, RZ, RZ, RZ ;  /* 0x000000ffff091224 */ /* 0x000fe400078e00ff */
[----:B------:R-:W-:-:S03]  /*0a20*/  @P1 IMAD.MOV.U32 R17, RZ, RZ, RZ ;  /* 0x000000ffff111224 */ /* 0x000fc600078e00ff */
[----:B------:R-:W1:Y:S01]  /*0a30*/  @!P1 LDC R11, c[0x0][0xc] ;  /* 0x00000300ff0b9b82 */ /* 0x000e620000000800 */
[----:B------:R-:W-:Y:S01]  /*0a40*/  ULDC UR4, c[0x0][0xc] ;  /* 0x0000030000047ab9 */ /* 0x000fe20000000800 */
[----:B------:R-:W-:Y:S02]  /*0a50*/  ULDC UR5, c[0x0][0x10] ;  /* 0x0000040000057ab9 */ /* 0x000fe40000000800 */
[----:B------:R-:W-:-:S04]  /*0a60*/  UIMAD.WIDE.U32 UR4, UR4, UR5, URZ ;  /* 0x00000005040472a5 */ /* 0x000fc8000f8e003f */
[----:B------:R-:W2:Y:S01]  /*0a70*/  LDC R2, c[0x0][0x14] ;  /* 0x00000500ff027b82 */ /* 0x000ea20000000800 */
[----:B0-----:R-:W-:-:S04]  /*0a80*/  @P1 IMAD.WIDE.U32 R18, R6, R19, R8 ;  /* 0x0000001306121225 */ /* 0x001fc800078e0008 */
[----:B------:R-:W-:Y:S02]  /*0a90*/  @P1 IMAD.IADD R17, R19, 0x1, R17 ;  /* 0x0000000113111824 */ /* 0x000fe400078e0211 */
[----:B-1----:R-:W-:-:S04]  /*0aa0*/  @!P1 IMAD.WIDE.U32 R8, R11, R14, R6 ;  /* 0x0000000e0b089225 */ /* 0x002fc800078e0006 */
[----:B------:R-:W-:Y:S02]  /*0ab0*/  @!P1 IMAD.MOV.U32 R18, RZ, RZ, R8 ;  /* 0x000000ffff129224 */ /* 0x000fe400078e0008 */
[----:B------:R-:W-:Y:S02]  /*0ac0*/  @!P1 IMAD.MOV.U32 R17, RZ, RZ, R9 ;  /* 0x000000ffff119224 */ /* 0x000fe400078e0009 */
[----:B--2---:R-:W-:-:S04]  /*0ad0*/  IMAD.WIDE.U32 R12, R2, UR4, RZ ;  /* 0x00000004020c7c25 */ /* 0x004fc8000f8e00ff */
[----:B------:R-:W-:Y:S01]  /*0ae0*/  IMAD R23, R2, UR5, RZ ;  /* 0x0000000502177c24 */ /* 0x000fe2000f8e02ff */
[----:B------:R0:W-:Y:S03]  /*0af0*/  STL.64 [R1], R12 ;  /* 0x0000000c01007387 */ /* 0x0001e60000100a00 */
[----:B------:R-:W-:Y:S01]  /*0b00*/  IMAD.IADD R23, R13, 0x1, R23 ;  /* 0x000000010d177824 */ /* 0x000fe200078e0217 */
[----:B------:R-:W-:Y:S06]  /*0b10*/  @P0 BRA `(.L_x_9) ;  /* 0x0000000000200947 */ /* 0x000fec0003800000 */
[----:B------:R-:W-:Y:S01]  /*0b20*/  UISETP.GE.U32.AND UP0, UPT, UR40, 0x5, UPT ;  /* 0x000000052800788c */ /* 0x000fe2000bf06070 */
[----:B------:R-:W-:Y:S01]  /*0b30*/  IADD3 R18, P0, R18, R12, RZ ;  /* 0x0000000c12127210 */ /* 0x000fe20007f1e0ff */
[----:B------:R-:W-:Y:S01]  /*0b40*/  UIMAD.WIDE.U32 UR4, UR40, -0x33333333, URZ ;  /* 0xcccccccd280478a5 */ /* 0x000fe2000f8e003f */
[----:B------:R-:W-:-:S03]  /*0b50*/  UMOV UR39, URZ ;  /* 0x0000003f00277c82 */ /* 0x000fc60008000000 */
[----:B------:R-:W-:Y:S01]  /*0b60*/  USHF.R.U32.HI UR4, URZ, 0x2, UR5 ;  /* 0x000000023f047899 */ /* 0x000fe20008011605 */
[----:B------:R-:W-:-:S03]  /*0b70*/  IMAD.X R17, R23, 0x1, R17, P0 ;  /* 0x0000000117117824 */ /* 0x000fc600000e0611 */
[----:B------:R-:W-:Y:S02]  /*0b80*/  UIMAD UR38, UR4, -0x5, UR40 ;  /* 0xfffffffb042678a4 */ /* 0x000fe4000f8e0228 */
[----:B------:R-:W-:-:S12]  /*0b90*/  @UP0 ULOP3.LUT UR39, UR4, 0x1, URZ, 0xc0, !UPT ;  /* 0x0000000104270892 */ /* 0x000fd8000f8ec03f */
.L_x_9:
[----:B------:R-:W-:Y:S01]  /*0ba0*/  ISETP.GE.U32.AND P0, PT, R18, UR8, PT ;  /* 0x0000000812007c0c */ /* 0x000fe2000bf06070 */
[----:B------:R-:W-:Y:S01]  /*0bb0*/  IMAD.MOV.U32 R19, RZ, RZ, -0x1 ;  /* 0xffffffffff137424 */ /* 0x000fe200078e00ff */
[----:B------:R-:W-:Y:S01]  /*0bc0*/  PRMT R8, RZ, 0x7610, R8 ;  /* 0x00007610ff087816 */ /* 0x000fe20000000008 */
[----:B------:R-:W-:Y:S01]  /*0bd0*/  IMAD.MOV.U32 R22, RZ, RZ, -0x1 ;  /* 0xffffffffff167424 */ /* 0x000fe200078e00ff */
[----:B------:R-:W-:Y:S01]  /*0be0*/  ISETP.GE.U32.AND.EX P0, PT, R17, UR9, PT, P0 ;  /* 0x0000000911007c0c */ /* 0x000fe2000bf06100 */
[----:B------:R-:W-:-:S12]  /*0bf0*/  IMAD.MOV.U32 R2, RZ, RZ, -0x1 ;  /* 0xffffffffff027424 */ /* 0x000fd800078e00ff */
[----:B------:R-:W-:Y:S05]  /*0c00*/  @P0 BRA `(.L_x_10) ;  /* 0x00000004005c0947 */ /* 0x000fea0003800000 */
[----:B------:R-:W1:Y:S01]  /*0c10*/  LDC.64 R20, c[0x0][0x628] ;  /* 0x00018a00ff147b82 */ /* 0x000e620000000a00 */
[----:B------:R-:W-:Y:S02]  /*0c20*/  IMAD.MOV.U32 R8, RZ, RZ, R18 ;  /* 0x000000ffff087224 */ /* 0x000fe400078e0012 */
[----:B------:R-:W-:-:S05]  /*0c30*/  IMAD.MOV.U32 R9, RZ, RZ, R17 ;  /* 0x000000ffff097224 */ /* 0x000fca00078e0011 */
[----:B------:R-:W2:Y:S08]  /*0c40*/  LDC R2, c[0x0][0x630] ;  /* 0x00018c00ff027b82 */ /* 0x000eb00000000800 */
[----:B------:R-:W3:Y:S01]  /*0c50*/  LDC.64 R24, c[0x0][0x620] ;  /* 0x00018800ff187b82 */ /* 0x000ee20000000a00 */
[----:B-1----:R-:W-:-:S04]  /*0c60*/  ISETP.NE.U32.AND P0, PT, R20, RZ, PT ;  /* 0x000000ff1400720c */ /* 0x002fc80003f05070 */
[----:B------:R-:W-:-:S13]  /*0c70*/  ISETP.NE.AND.EX P0, PT, R21, RZ, PT, P0 ;  /* 0x000000ff1500720c */ /* 0x000fda0003f05300 */
[----:B--23--:R-:W-:Y:S05]  /*0c80*/  @!P0 BRA `(.L_x_11) ;  /* 0x0000000000288947 */ /* 0x00cfea0003800000 */
[----:B0-----:R-:W0:Y:S02]  /*0c90*/  LDC R13, c[0x0][0x634] ;  /* 0x00018d00ff0d7b82 */ /* 0x001e240000000800 */
[----:B0-----:R-:W-:-:S05]  /*0ca0*/  IADD3 R13, P0, R18, R13, RZ ;  /* 0x0000000d120d7210 */ /* 0x001fca0007f1e0ff */
[----:B------:R-:W-:-:S04]  /*0cb0*/  IMAD.X R15, RZ, RZ, R17, P0 ;  /* 0x000000ffff0f7224 */ /* 0x000fc800000e0611 */
[----:B------:R-:W-:-:S04]  /*0cc0*/  IMAD.WIDE.U32 R8, R15, R20, RZ ;  /* 0x000000140f087225 */ /* 0x000fc800078e00ff */
[----:B------:R-:W-:-:S04]  /*0cd0*/  IMAD.WIDE.U32 R10, P0, R13, R21, R8 ;  /* 0x000000150d0a7225 */ /* 0x000fc80007800008 */
[----:B------:R-:W-:-:S04]  /*0ce0*/  IMAD.WIDE.U32 R8, R13, R20, RZ ;  /* 0x000000140d087225 */ /* 0x000fc800078e00ff */
[----:B------:R-:W-:Y:S01]  /*0cf0*/  IMAD.X R13, RZ, RZ, RZ, P0 ;  /* 0x000000ffff0d7224 */ /* 0x000fe200000e06ff */
[----:B------:R-:W-:Y:S01]  /*0d00*/  IADD3 RZ, P0, R9, R10, RZ ;  /* 0x0000000a09ff7210 */ /* 0x000fe20007f1e0ff */
[----:B------:R-:W-:-:S04]  /*0d10*/  IMAD.MOV.U32 R12, RZ, RZ, R11 ;  /* 0x000000ffff0c7224 */ /* 0x000fc800078e000b */
[----:B------:R-:W-:-:S08]  /*0d20*/  IMAD.WIDE.U32.X R8, R15, R21, R12, P0 ;  /* 0x000000150f087225 */ /* 0x000fd000000e040c */
.L_x_11:
[-CC-:B------:R-:W-:Y:S01]  /*0d30*/  SHF.R.U64 R31, R8, R2.reuse, R9.reuse ;  /* 0x00000002081f7219 */ /* 0x180fe20000001209 */
[----:B0-----:R-:W0:Y:S01]  /*0d40*/  LDC R12, c[0x0][0x618] ;  /* 0x00018600ff0c7b82 */ /* 0x001e220000000800 */
[----:B------:R-:W-:Y:S01]  /*0d50*/  SHF.R.U32.HI R7, RZ, R2, R9 ;  /* 0x00000002ff077219 */ /* 0x000fe20000011609 */
[----:B------:R-:W-:Y:S01]  /*0d60*/  ULDC UR4, c[0x0][0x150] ;  /* 0x0000540000047ab9 */ /* 0x000fe20000000800 */
[----:B------:R-:W-:Y:S01]  /*0d70*/  IADD3 R11, P0, RZ, -R31, RZ ;  /* 0x8000001fff0b7210 */ /* 0x000fe20007f1e0ff */
[----:B------:R-:W-:Y:S01]  /*0d80*/  IMAD.MOV.U32 R19, RZ, RZ, R17 ;  /* 0x000000ffff137224 */ /* 0x000fe200078e0011 */
[----:B------:R-:W-:-:S03]  /*0d90*/  I2FP.F32.U32 R2, R6 ;  /* 0x0000000600027245 */ /* 0x000fc60000201000 */
[----:B------:R-:W1:Y:S01]  /*0da0*/  LDC.64 R26, c[0x0][0x640] ;  /* 0x00019000ff1a7b82 */ /* 0x000e620000000a00 */
[----:B------:R-:W-:Y:S02]  /*0db0*/  IMAD.X R13, RZ, RZ, ~R7, P0 ;  /* 0x000000ffff0d7224 */ /* 0x000fe400000e0e07 */
[----:B------:R-:W-:Y:S01]  /*0dc0*/  FMUL R2, R2, UR4 ;  /* 0x0000000402027c20 */ /* 0x000fe20008400000 */
[----:B------:R-:W-:Y:S01]  /*0dd0*/  IMAD.WIDE.U32 R8, R11, R24, R18 ;  /* 0x000000180b087225 */ /* 0x000fe200078e0012 */
[----:B------:R-:W-:-:S03]  /*0de0*/  ULDC UR4, c[0x0][0x154] ;  /* 0x0000550000047ab9 */ /* 0x000fc60000000800 */
[----:B------:R-:W-:Y:S01]  /*0df0*/  IMAD R10, R13, R24, RZ ;  /* 0x000000180d0a7224 */ /* 0x000fe200078e02ff */
[----:B------:R-:W2:Y:S01]  /*0e00*/  LDC R7, c[0x0][0x144] ;  /* 0x00005100ff077b82 */ /* 0x000ea20000000800 */
[----:B------:R-:W3:Y:S02]  /*0e10*/  F2I.U32.TRUNC.NTZ R2, R2 ;  /* 0x0000000200027305 */ /* 0x000ee4000020f000 */
[----:B------:R-:W-:-:S04]  /*0e20*/  IMAD R11, R11, R25, R10 ;  /* 0x000000190b0b7224 */ /* 0x000fc800078e020a */
[----:B------:R-:W-:Y:S01]  /*0e30*/  IMAD.IADD R9, R9, 0x1, R11 ;  /* 0x0000000109097824 */ /* 0x000fe200078e020b */
[----:B------:R-:W4:Y:S01]  /*0e40*/  LDC R22, c[0x0][0x608] ;  /* 0x00018200ff167b82 */ /* 0x000f220000000800 */
[----:B------:R-:W-:-:S03]  /*0e50*/  IMAD.MOV.U32 R11, RZ, RZ, -0x1 ;  /* 0xffffffffff0b7424 */ /* 0x000fc600078e00ff */
[--C-:B0-----:R-:W-:Y:S02]  /*0e60*/  SHF.R.U64 R20, R8, R12, R9.reuse ;  /* 0x0000000c08147219 */ /* 0x101fe40000001209 */
[----:B------:R-:W-:Y:S02]  /*0e70*/  I2FP.F32.U32 R8, R14 ;  /* 0x0000000e00087245 */ /* 0x000fe40000201000 */
[----:B------:R-:W0:Y:S01]  /*0e80*/  LDC R24, c[0x0][0x658] ;  /* 0x00019600ff187b82 */ /* 0x000e220000000800 */
[----:B-1----:R-:W-:Y:S01]  /*0e90*/  ISETP.NE.U32.AND P0, PT, R26, RZ, PT ;  /* 0x000000ff1a00720c */ /* 0x002fe20003f05070 */
[----:B---3--:R-:W-:Y:S02]  /*0ea0*/  IMAD.MOV R10, RZ, RZ, -R2 ;  /* 0x000000ffff0a7224 */ /* 0x008fe400078e0a02 */
[----:B------:R-:W-:Y:S01]  /*0eb0*/  FMUL R8, R8, UR4 ;  /* 0x0000000408087c20 */ /* 0x000fe20008400000 */
[----:B------:R-:W-:Y:S02]  /*0ec0*/  SHF.R.U32.HI R9, RZ, R12, R9 ;  /* 0x0000000cff097219 */ /* 0x000fe40000011609 */
[----:B------:R-:W-:Y:S01]  /*0ed0*/  ISETP.NE.AND.EX P0, PT, R27, RZ, PT, P0 ;  /* 0x000000ff1b00720c */ /* 0x000fe20003f05300 */
[----:B------:R1:W3:Y:S01]  /*0ee0*/  F2I.U32.TRUNC.NTZ R15, R8 ;  /* 0x00000008000f7305 */ /* 0x0002e2000020f000 */
[----:B------:R-:W1:Y:S01]  /*0ef0*/  LDC R19, c[0x0][0x148] ;  /* 0x00005200ff137b82 */ /* 0x000e620000000800 */
[----:B--2---:R-:W-:-:S07]  /*0f00*/  IMAD R2, R7, R10, R6 ;  /* 0x0000000a07027224 */ /* 0x004fce00078e0206 */
[----:B------:R-:W2:Y:S01]  /*0f10*/  LDC R25, c[0x0][0x600] ;  /* 0x00018000ff197b82 */ /* 0x000ea20000000800 */
[-CC-:B----4-:R-:W-:Y:S02]  /*0f20*/  SHF.R.U64 R32, R20, R22.reuse, R9.reuse ;  /* 0x0000001614207219 */ /* 0x190fe40000001209 */
[----:B------:R-:W-:Y:S01]  /*0f30*/  SHF.R.U32.HI R7, RZ, R22, R9 ;  /* 0x00000016ff077219 */ /* 0x000fe20000011609 */
[----:B------:R-:W-:-:S04]  /*0f40*/  IMAD.MOV.U32 R9, RZ, RZ, 0x1 ;  /* 0x00000001ff097424 */ /* 0x000fc800078e00ff */
[----:B------:R-:W4:Y:S01]  /*0f50*/  LDC R28, c[0x0][0x648] ;  /* 0x00019200ff1c7b82 */ /* 0x000f220000000800 */
[-C--:B0-----:R-:W-:Y:S02]  /*0f60*/  SHF.L.U32 R6, R11, R24.reuse, RZ ;  /* 0x000000180b067219 */ /* 0x081fe400000006ff */
[--C-:B------:R-:W-:Y:S02]  /*0f70*/  SHF.R.U64 R22, R32, R24, R7.reuse ;  /* 0x0000001820167219 */ /* 0x100fe40000001207 */
[----:B------:R-:W-:Y:S02]  /*0f80*/  LOP3.LUT R13, RZ, R6, RZ, 0x33, !PT ;  /* 0x00000006ff0d7212 */ /* 0x000fe400078e33ff */
[-C--:B------:R-:W-:Y:S01]  /*0f90*/  SHF.R.U32.HI R7, RZ, R24.reuse, R7 ;  /* 0x00000018ff077219 */ /* 0x080fe20000011607 */
[----:B------:R-:W0:Y:S01]  /*0fa0*/  LDC R29, c[0x0][0x638] ;  /* 0x00018e00ff1d7b82 */ /* 0x000e220000000800 */
[----:B------:R-:W-:Y:S01]  /*0fb0*/  SHF.L.U32 R12, R9, R24, RZ ;  /* 0x00000018090c7219 */ /* 0x000fe200000006ff */
[----:B------:R-:W-:-:S06]  /*0fc0*/  IMAD.MOV.U32 R6, RZ, RZ, R22 ;  /* 0x000000ffff067224 */ /* 0x000fcc00078e0016 */
[----:B------:R-:W0:Y:S01]  /*0fd0*/  LDC R30, c[0x0][0x610] ;  /* 0x00018400ff1e7b82 */ /* 0x000e220000000800 */
[----:B-1-3--:R-:W-:Y:S05]  /*0fe0*/  @!P0 BRA `(.L_x_12) ;  /* 0x0000000000288947 */ /* 0x00afea0003800000 */
[----:B------:R-:W1:Y:S02]  /*0ff0*/  LDC R11, c[0x0][0x64c] ;  /* 0x00019300ff0b7b82 */ /* 0x000e640000000800 */
[----:B-1----:R-:W-:-:S05]  /*1000*/  IADD3 R11, P0, R22, R11, RZ ;  /* 0x0000000b160b7210 */ /* 0x002fca0007f1e0ff */
        /* <DEDUP_REMOVED lines=8> */
.L_x_12:
[----:B----4-:R-:W-:Y:S01]  /*1090*/  SHF.R.U64 R6, R6, R28, R7 ;  /* 0x0000001c06067219 */ /* 0x010fe20000001207 */
[----:B--2---:R-:W-:Y:S01]  /*10a0*/  VIADD R7, R25, 0xffffffff ;  /* 0xffffffff19077836 */ /* 0x004fe20000000000 */
[----:B------:R-:W-:Y:S01]  /*10b0*/  LOP3.LUT R13, R32, R13, RZ, 0xc0, !PT ;  /* 0x0000000d200d7212 */ /* 0x000fe200078ec0ff */
[----:B------:R-:W-:Y:S02]  /*10c0*/  IMAD.MOV R15, RZ, RZ, -R15 ;  /* 0x000000ffff0f7224 */ /* 0x000fe400078e0a0f */
[----:B------:R-:W-:Y:S01]  /*10d0*/  IMAD.MOV R8, RZ, RZ, -R6 ;  /* 0x000000ffff087224 */ /* 0x000fe200078e0a06 */
[----:B------:R-:W-:Y:S01]  /*10e0*/  LOP3.LUT R7, R20, R7, RZ, 0xc0, !PT ;  /* 0x0000000714077212 */ /* 0x000fe200078ec0ff */
[----:B------:R-:W-:Y:S02]  /*10f0*/  IMAD R13, R12, R6, R13 ;  /* 0x000000060c0d7224 */ /* 0x000fe400078e020d */
[----:B------:R-:W-:Y:S02]  /*1100*/  @P1 IMAD R2, R19, R15, R14 ;  /* 0x0000000f13021224 */ /* 0x000fe400078e020e */
[----:B0-----:R-:W-:-:S02]  /*1110*/  IMAD R6, R8, R29, R22 ;  /* 0x0000001d08067224 */ /* 0x001fc400078e0216 */
[----:B------:R-:W-:Y:S02]  /*1120*/  IMAD R2, R13, R30, R2 ;  /* 0x0000001e0d027224 */ /* 0x000fe400078e0202 */
[----:B------:R-:W-:Y:S02]  /*1130*/  IMAD R19, R6, R25, R7 ;  /* 0x0000001906137224 */ /* 0x000fe400078e0207 */
[----:B------:R-:W-:-:S03]  /*1140*/  IMAD.MOV.U32 R8, RZ, RZ, 0x1 ;  /* 0x00000001ff087424 */ /* 0x000fc600078e00ff */
[----:B------:R-:W-:Y:S02]  /*1150*/  SEL R22, R19, R2, !P1 ;  /* 0x0000000213167207 */ /* 0x000fe40004800000 */
[----:B------:R-:W-:Y:S01]  /*1160*/  SEL R19, R2, R19, !P1 ;  /* 0x0000001302137207 */ /* 0x000fe20004800000 */
[----:B------:R-:W-:-:S07]  /*1170*/  IMAD.MOV.U32 R2, RZ, RZ, R31 ;  /* 0x000000ffff027224 */ /* 0x000fce00078e001f */
.L_x_10:
[----:B------:R-:W-:Y:S05]  /*1180*/  @!P2 BRA `(.L_x_13) ;  /* 0x000000380008a947 */ /* 0x000fea0003800000 */
[----:B------:R-:W-:-:S13]  /*1190*/  ISETP.GT.U32.AND P0, PT, R33, 0x1, PT ;  /* 0x000000012100780c */ /* 0x000fda0003f04070 */
[----:B------:R-:W-:Y:S05]  /*11a0*/  @P0 EXIT ;  /* 0x000000000000094d */ /* 0x000fea0003800000 */
.L_x_14:
[----:B------:R-:W-:-:S08]  /*11b0*/  NOP ;  /* 0x0000000000007918 */ /* 0x000fd00000000000 */
[----:B------:R-:W1:Y:S02]  /*11c0*/  USETMAXREG.TRY_ALLOC.CTAPOOL UP0, 0xe8 ;  /* 0x000000e8000079c8 */ /* 0x000e640008000600 */
[----:B-1----:R-:W-:-:S13]  /*11d0*/  PLOP3.LUT P0, PT, PT, PT, UP0, 0x80, 0x0 ;  /* 0x000000000000781c */ /* 0x002fda0003f0f008 */
[----:B------:R-:W-:Y:S05]  /*11e0*/  @!P0 BRA `(.L_x_14) ;  /* 0xfffffffc00f08947 */ /* 0x000fea000383ffff */
[----:B------:R-:W-:-:S13]  /*11f0*/  LOP3.LUT P0, RZ, R8, 0xff, RZ, 0xc0, !PT ;  /* 0x000000ff08ff7812 */ /* 0x000fda000780c0ff */
[----:B------:R-:W-:Y:S05]  /*1200*/  @!P0 EXIT ;  /* 0x000000000000894d */ /* 0x000fea0003800000 */
[----:B------:R-:W1:Y:S01]  /*1210*/  S2UR UR4, SR_CgaCtaId ;  /* 0x00000000000479c3 */ /* 0x000e620000008800 */
[----:B------:R-:W-:Y:S01]  /*1220*/  VIADD R6, R5, 0xffffffff ;  /* 0xffffffff05067836 */ /* 0x000fe20000000000 */
[----:B------:R-:W-:Y:S01]  /*1230*/  SHF.R.S32.HI R0, RZ, 0x1f, R3 ;  /* 0x0000001fff007819 */ /* 0x000fe20000011403 */
[----:B------:R-:W-:Y:S01]  /*1240*/  UMOV UR41, 0x400 ;  /* 0x0000040000297882 */ /* 0x000fe20000000000 */
[----:B------:R-:W-:Y:S01]  /*1250*/  UISETP.LT.AND UP0, UPT, UR40, 0x1, UPT ;  /* 0x000000012800788c */ /* 0x000fe2000bf01270 */
[----:B------:R-:W-:Y:S01]  /*1260*/  LOP3.LUT R70, R16, 0x1, RZ, 0xfc, !PT ;  /* 0x0000000110467812 */ /* 0x000fe200078efcff */
[----:B------:R-:W-:Y:S01]  /*1270*/  ULDC UR6, c[0x0][0x284] ;  /* 0x0000a10000067ab9 */ /* 0x000fe20000000800 */
[----:B------:R-:W-:Y:S01]  /*1280*/  R2UR UR42, R6 ;  /* 0x00000000062a72ca */ /* 0x000fe200000e0000 */
[----:B------:R-:W-:Y:S01]  /*1290*/  USEL UR43, UR40, 0x1, UP0 ;  /* 0x00000001282b7887 */ /* 0x000fe20008000000 */
[CC--:B------:R-:W-:Y:S01]  /*12a0*/  LEA.HI R4, R0.reuse, R3.reuse, RZ, 0x2 ;  /* 0x0000000300047211 */ /* 0x0c0fe200078f10ff */
[----:B------:R-:W-:Y:S01]  /*12b0*/  USHF.L.U32 UR46, UR40, 0x1, URZ ;  /* 0x00000001282e7899 */ /* 0x000fe2000800063f */
[----:B------:R-:W-:Y:S01]  /*12c0*/  LEA.HI R0, R0, R3, RZ, 0x5 ;  /* 0x0000000300007211 */ /* 0x000fe200078f28ff */
[----:B------:R-:W-:Y:S01]  /*12d0*/  UIADD3 UR43, -UR43, UR40, URZ ;  /* 0x000000282b2b7290 */ /* 0x000fe2000fffe13f */
[----:B------:R-:W-:-:S02]  /*12e0*/  SHF.R.S32.HI R58, RZ, 0x2, R4 ;  /* 0x00000002ff3a7819 */ /* 0x000fc40000011404 */
[----:B------:R-:W-:Y:S02]  /*12f0*/  SHF.R.S32.HI R5, RZ, 0x1f, R4 ;  /* 0x0000001fff057819 */ /* 0x000fe40000011404 */
[----:B------:R-:W-:Y:S02]  /*1300*/  LOP3.LUT R60, R4, 0xfffffffc, RZ, 0xc0, !PT ;  /* 0xfffffffc043c7812 */ /* 0x000fe400078ec0ff */
[----:B------:R-:W-:Y:S01]  /*1310*/  LEA.HI R5, R5, R58, RZ, 0x3 ;  /* 0x0000003a05057211 */ /* 0x000fe200078f18ff */
[----:B------:R-:W-:Y:S01]  /*1320*/  USHF.L.U32 UR42, UR42, 0x3, URZ ;  /* 0x000000032a2a7899 */ /* 0x000fe2000800063f */
[----:B------:R-:W-:Y:S01]  /*1330*/  ISETP.NE.AND P0, PT, R6, RZ, PT ;  /* 0x000000ff0600720c */ /* 0x000fe20003f05270 */
[----:B------:R-:W-:Y:S01]  /*1340*/  IMAD.IADD R60, R3, 0x1, -R60 ;  /* 0x00000001033c7824 */ /* 0x000fe200078e0a3c */
[----:B------:R-:W-:Y:S01]  /*1350*/  LOP3.LUT R5, R5, 0xfffffff8, RZ, 0xc0, !PT ;  /* 0xfffffff805057812 */ /* 0x000fe200078ec0ff */
[----:B-1----:R-:W-:Y:S01]  /*1360*/  ULEA UR41, UR4, UR41, 0x18 ;  /* 0x0000002904297291 */ /* 0x002fe2000f8ec03f */
[----:B------:R-:W-:Y:S01]  /*1370*/  SEL R71, RZ, 0x1, P0 ;  /* 0x00000001ff477807 */ /* 0x000fe20000000000 */
[----:B------:R-:W-:-:S02]  /*1380*/  IMAD.U32 R62, RZ, RZ, UR42 ;  /* 0x0000002aff3e7e24 */ /* 0x000fc4000f8e00ff */
[----:B------:R-:W-:Y:S01]  /*1390*/  UIADD3 UR47, UR41, 0x60, URZ ;  /* 0x00000060292f7890 */ /* 0x000fe2000fffe03f */
[----:B------:R-:W-:Y:S01]  /*13a0*/  IMAD.IADD R58, R58, 0x1, -R5 ;  /* 0x000000013a3a7824 */ /* 0x000fe200078e0a05 */
[----:B------:R-:W-:Y:S01]  /*13b0*/  UIADD3 UR4, UR41, 0x180, URZ ;  /* 0x0000018029047890 */ /* 0x000fe2000fffe03f */
[----:B------:R-:W-:Y:S01]  /*13c0*/  SHF.R.S32.HI R5, RZ, 0x5, R0 ;  /* 0x00000005ff057819 */ /* 0x000fe20000011400 */
[----:B------:R-:W-:Y:S01]  /*13d0*/  UIADD3 UR5, UR41, 0xa180, URZ ;  /* 0x0000a18029057890 */ /* 0x000fe2000fffe03f */
[C---:B------:R-:W-:Y:S01]  /*13e0*/  LOP3.LUT R64, R62.reuse, 0x8, RZ, 0xc0, !PT ;  /* 0x000000083e407812 */ /* 0x040fe200078ec0ff */
[----:B------:R-:W-:Y:S01]  /*13f0*/  USHF.R.U32.HI UR4, URZ, 0x4, UR4 ;  /* 0x000000043f047899 */ /* 0x000fe20008011604 */
[--C-:B------:R-:W-:Y:S01]  /*1400*/  SHF.R.S32.HI R59, RZ, 0x1f, R58.reuse ;  /* 0x0000001fff3b7819 */ /* 0x100fe2000001143a */
[----:B------:R-:W-:Y:S01]  /*1410*/  USHF.R.U32.HI UR5, URZ, 0x4, UR5 ;  /* 0x000000043f057899 */ /* 0x000fe20008011605 */
[C-C-:B------:R-:W-:Y:S01]  /*1420*/  IMAD R65, R5.reuse, -0x10, -R58.reuse ;  /* 0xfffffff005417824 */ /* 0x140fe200078e0a3a */
[----:B------:R-:W-:Y:S01]  /*1430*/  ULOP3.LUT UR4, UR4, 0x3fff, URZ, 0xc0, !UPT ;  /* 0x00003fff04047892 */ /* 0x000fe2000f8ec03f */
[----:B------:R-:W-:Y:S01]  /*1440*/  IMAD.U32 R61, RZ, RZ, UR47 ;  /* 0x0000002fff3d7e24 */ /* 0x000fe2000f8e00ff */
[----:B------:R-:W-:Y:S01]  /*1450*/  ULOP3.LUT UR5, UR5, 0x3fff, URZ, 0xc0, !UPT ;  /* 0x00003fff05057892 */ /* 0x000fe2000f8ec03f */
[----:B------:R-:W-:Y:S01]  /*1460*/  IMAD.WIDE R58, R5, 0x10, R58 ;  /* 0x00000010053a7825 */ /* 0x000fe200078e023a */
[----:B------:R-:W-:Y:S01]  /*1470*/  LOP3.LUT R62, R62, 0x8, RZ, 0xc, !PT ;  /* 0x000000083e3e7812 */ /* 0x000fe200078e0cff */
[----:B------:R-:W-:Y:S01]  /*1480*/  ULOP3.LUT UR44, UR4, 0x10000, URZ, 0xfc, !UPT ;  /* 0x00010000042c7892 */ /* 0x000fe2000f8efc3f */
[----:B------:R-:W-:Y:S01]  /*1490*/  LOP3.LUT R64, R64, 0x18, RZ, 0x3c, !PT ;  /* 0x0000001840407812 */ /* 0x000fe200078e3cff */
[----:B------:R-:W-:Y:S01]  /*14a0*/  VIADD R63, R61, UR42 ;  /* 0x0000002a3d3f7c36 */ /* 0x000fe20008000000 */
[----:B------:R-:W-:Y:S01]  /*14b0*/  ULOP3.LUT UR45, UR5, 0x10000, URZ, 0xfc, !UPT ;  /* 0x00010000052d7892 */ /* 0x000fe2000f8efc3f */
[----:B------:R-:W-:-:S11]  /*14c0*/  VIADD R65, R65, UR6 ;  /* 0x0000000641417c36 */ /* 0x000fd60008000000 */
.L_x_98:
[----:B------:R-:W-:Y:S01]  /*14d0*/  SHF.L.U32 R0, R71, 0x1f, RZ ;  /* 0x0000001f47007819 */ /* 0x000fe200000006ff */
[----:B------:R-:W-:Y:S02]  /*14e0*/  ULDC UR4, c[0x0][0x28c] ;  /* 0x0000a30000047ab9 */ /* 0x000fe40000000800 */
[----:B------:R-:W-:Y:S01]  /*14f0*/  ISETP.LT.AND P1, PT, RZ, UR4, PT ;  /* 0x00000004ff007c0c */ /* 0x000fe2000bf21270 */
[----:B------:R-:W1:Y:S02]  /*1500*/  SYNCS.PHASECHK.TRANS64.TRYWAIT P0, [R61+UR42], R0 ;  /* 0x000000003d0075a7 */ /* 0x000e64000800016a */
[----:B01-34-:R-:W-:Y:S10]  /*1510*/  @!P0 BRA `(.L_x_15) ;  /* 0x0000004400388947 */ /* 0x01bff40003800000 */
.L_x_121:
[----:B------:R-:W-:Y:S05]  /*1520*/  @P1 BRA `(.L_x_16) ;  /* 0x0000000000401947 */ /* 0x000fea0003800000 */
[----:B-1----:R-:W-:Y:S01]  /*1530*/  MOV R0, 0x0 ;  /* 0x0000000000007802 */ /* 0x002fe20000000f00 */
[----:B------:R-:W-:Y:S01]  /*1540*/  ULDC.64 UR4, c[0x4][0x68] ;  /* 0x01001a0000047ab9 */ /* 0x000fe20000000a00 */
[----:B------:R-:W-:Y:S01]  /*1550*/  ULDC.64 UR6, c[0x4][0x8] ;  /* 0x0100020000067ab9 */ /* 0x000fe20000000a00 */
[----:B------:R-:W-:Y:S01]  /*1560*/  IMAD.U32 R4, RZ, RZ, UR4 ;  /* 0x00000004ff047e24 */ /* 0x000fe2000f8e00ff */
[----:B------:R1:W2:Y:S01]  /*1570*/  LDC.64 R14, c[0x4][R0] ;  /* 0x01000000000e7b82 */ /* 0x0002a20000000a00 */
[----:B------:R-:W-:Y:S01]  /*1580*/  IMAD.U32 R5, RZ, RZ, UR5 ;  /* 0x00000005ff057e24 */ /* 0x000fe2000f8e00ff */
[----:B------:R-:W-:Y:S01]  /*1590*/  ULDC.64 UR4, c[0x4][0x70] ;  /* 0x01001c0000047ab9 */ /* 0x000fe20000000a00 */
[----:B------:R-:W-:Y:S02]  /*15a0*/  IMAD.U32 R10, RZ, RZ, UR6 ;  /* 0x00000006ff0a7e24 */ /* 0x000fe4000f8e00ff */
[----:B------:R-:W-:Y:S02]  /*15b0*/  IMAD.U32 R6, RZ, RZ, UR4 ;  /* 0x00000004ff067e24 */ /* 0x000fe4000f8e00ff */
[----:B------:R-:W-:-:S02]  /*15c0*/  IMAD.U32 R7, RZ, RZ, UR5 ;  /* 0x00000005ff077e24 */ /* 0x000fc4000f8e00ff */
[----:B------:R-:W-:Y:S02]  /*15d0*/  IMAD.U32 R11, RZ, RZ, UR7 ;  /* 0x00000007ff0b7e24 */ /* 0x000fe4000f8e00ff */
[----:B------:R-:W-:Y:S02]  /*15e0*/  IMAD.MOV.U32 R8, RZ, RZ, 0x1e1 ;  /* 0x000001e1ff087424 */ /* 0x000fe400078e00ff */
[----:B0-----:R-:W-:Y:S02]  /*15f0*/  IMAD.MOV.U32 R12, RZ, RZ, 0x1 ;  /* 0x00000001ff0c7424 */ /* 0x001fe400078e00ff */
[----:B-1----:R-:W-:-:S07]  /*1600*/  IMAD.MOV.U32 R13, RZ, RZ, RZ ;  /* 0x000000ffff0d7224 */ /* 0x002fce00078e00ff */
[----:B------:R-:W-:-:S07]  /*1610*/  LEPC R20, `(.L_x_16) ;  /* 0x000000001014794e */ /* 0x000fce0000000000 */
[----:B--2--5:R-:W-:Y:S05]  /*1620*/  CALL.ABS.NOINC R14 ;  /* 0x000000000e007343 */ /* 0x024fea0003c00000 */
.L_x_16:
[----:B------:R-:W-:-:S13]  /*1630*/  ISETP.NE.AND P0, PT, R70, 0x3, PT ;  /* 0x000000034600780c */ /* 0x000fda0003f05270 */
[----:B------:R-:W-:Y:S05]  /*1640*/  @!P0 BRA `(.L_x_17) ;  /* 0x0000000000048947 */ /* 0x000fea0003800000 */
[----:B------:R-:W-:Y:S01]  /*1650*/  BPT.TRAP 0x1 ;  /* 0x000000040000795c */ /* 0x000fe20000300000 */
.L_x_17:
[----:B------:R-:W-:Y:S02]  /*1660*/  IMAD.U32 R3, RZ, RZ, UR38 ;  /* 0x00000026ff037e24 */ /* 0x000fe4000f8e00ff */
[----:B-1----:R-:W-:-:S03]  /*1670*/  IMAD.U32 R0, RZ, RZ, UR39 ;  /* 0x00000027ff007e24 */ /* 0x002fc6000f8e00ff */
[----:B------:R-:W-:Y:S02]  /*1680*/  LEA R3, R3, UR41, 0x3 ;  /* 0x0000002903037c11 */ /* 0x000fe4000f8e18ff */
[----:B------:R-:W-:-:S04]  /*1690*/  SHF.L.U32 R0, R0, 0x1f, RZ ;  /* 0x0000001f00007819 */ /* 0x000fc800000006ff */
[----:B------:R1:W2:Y:S01]  /*16a0*/  SYNCS.PHASECHK.TRANS64.TRYWAIT P1, [R3+URZ], R0 ;  /* 0x00000000030075a7 */ /* 0x0002a2000802017f */
[----:B------:R-:W-:Y:S05]  /*16b0*/  @!P0 BRA `(.L_x_18) ;  /* 0x0000000000048947 */ /* 0x000fea0003800000 */
[----:B------:R-:W-:Y:S01]  /*16c0*/  BPT.TRAP 0x1 ;  /* 0x000000040000795c */ /* 0x000fe20000300000 */
.L_x_18:
[----:B--2---:R-:W-:Y:S05]  /*16d0*/  @P1 BRA `(.L_x_19) ;  /* 0x0000000000081947 */ /* 0x004fea0003800000 */
[----:B------:R-:W2:Y:S02]  /*16e0*/  SYNCS.PHASECHK.TRANS64.TRYWAIT P1, [R3+URZ], R0 ;  /* 0x00000000030075a7 */ /* 0x000ea4000802017f */
[----:B--2---:R-:W-:Y:S05]  /*16f0*/  @!P1 BRA `(.L_x_20) ;  /* 0x0000004000d49947 */ /* 0x004fea0003800000 */
.L_x_19:
[----:B------:R-:W-:Y:S05]  /*1700*/  WARPSYNC.ALL ;  /* 0x0000000000007948 */ /* 0x000fea0003800000 */
[----:B------:R-:W-:Y:S01]  /*1710*/  ULEA UR8, UR38, UR44, 0x9 ;  /* 0x0000002c26087291 */ /* 0x000fe2000f8e483f */
[----:B------:R-:W-:Y:S01]  /*1720*/  WARPGROUP.ARRIVE ;  /* 0x00000000000079c5 */ /* 0x000fe20000000000 */
[----:B------:R-:W-:Y:S01]  /*1730*/  ULEA UR9, UR38, UR45, 0x9 ;  /* 0x0000002d26097291 */ /* 0x000fe2000f8e483f */
[----:B-12---:R-:W-:Y:S01]  /*1740*/  IMAD.U32 R0, RZ, RZ, UR43 ;  /* 0x0000002bff007e24 */ /* 0x006fe2000f8e00ff */
[----:B------:R-:W-:Y:S01]  /*1750*/  UMOV UR5, 0x40000040 ;  /* 0x4000004000057882 */ /* 0x000fe20000000000 */
[----:B------:R-:W-:-:S02]  /*1760*/  UMOV UR7, 0x40000040 ;  /* 0x4000004000077882 */ /* 0x000fc40000000000 */
[----:B------:R-:W-:Y:S01]  /*1770*/  UMOV UR4, UR8 ;  /* 0x0000000800047c82 */ /* 0x000fe20008000000 */
[----:B------:R-:W-:Y:S01]  /*1780*/  ISETP.GE.AND P1, PT, R0, 0x1, PT ;  /* 0x000000010000780c */ /* 0x000fe20003f26270 */
[----:B------:R-:W-:Y:S02]  /*1790*/  UMOV UR6, UR9 ;  /* 0x0000000900067c82 */ /* 0x000fe40008000000 */
[----:B------:R-:W-:Y:S01]  /*17a0*/  HGMMA.64x64x8.F32.TF32 R24, gdesc[UR4], RZ, !UPT, gsb0 ;  /* 0x04e00000041879f0 */ /* 0x000fe2000c0028ff */
[----:B------:R-:W-:Y:S02]  /*17b0*/  UIADD3 UR4, UR8, 0x2, URZ ;  /* 0x0000000208047890 */ /* 0x000fe4000fffe03f */
[----:B------:R-:W-:Y:S01]  /*17c0*/  UIADD3 UR6, UR9, 0x2, URZ ;  /* 0x0000000209067890 */ /* 0x000fe2000fffe03f */
[----:B------:R-:W-:Y:S01]  /*17d0*/  UMOV UR5, 0x40000040 ;  /* 0x4000004000057882 */ /* 0x000fe20000000000 */
[----:B------:R-:W-:Y:S01]  /*17e0*/  UMOV UR7, 0x40000040 ;  /* 0x4000004000077882 */ /* 0x000fe20000000000 */
[----:B------:R-:W-:-:S02]  /*17f0*/  WARPGROUP.DEPBAR.LE gsb0, 0x0 ;  /* 0x00008000000079c5 */ /* 0x000fc40000010000 */
[----:B------:R-:W-:-:S06]  /*1800*/  WARPGROUP.ARRIVE ;  /* 0x00000000000079c5 */ /* 0x000fcc0000000000 */
[----:B------:R-:W-:Y:S01]  /*1810*/  HGMMA.64x64x8.F32.TF32 R24, gdesc[UR4], R24, gsb0 ;  /* 0x04e00000041879f0 */ /* 0x000fe20008002818 */
[----:B------:R-:W-:Y:S02]  /*1820*/  UIADD3 UR4, UR8, 0x4, URZ ;  /* 0x0000000408047890 */ /* 0x000fe4000fffe03f */
[----:B------:R-:W-:Y:S01]  /*1830*/  UIADD3 UR6, UR9, 0x4, URZ ;  /* 0x0000000409067890 */ /* 0x000fe2000fffe03f */
[----:B------:R-:W-:Y:S01]  /*1840*/  UMOV UR5, 0x40000040 ;  /* 0x4000004000057882 */ /* 0x000fe20000000000 */
[----:B------:R-:W-:Y:S01]  /*1850*/  UMOV UR7, 0x40000040 ;  /* 0x4000004000077882 */ /* 0x000fe20000000000 */
[----:B------:R-:W-:Y:S02]  /*1860*/  WARPGROUP.DEPBAR.LE gsb0, 0x0 ;  /* 0x00008000000079c5 */ /* 0x000fe40000010000 */
        /* <DEDUP_REMOVED lines=8> */
[----:B------:R-:W-:Y:S03]  /*18f0*/  HGMMA.64x64x8.F32.TF32 R24, gdesc[UR4], R24, gsb0 ;  /* 0x04e00000041879f0 */ /* 0x000fe60008002818 */
[----:B------:R-:W-:Y:S02]  /*1900*/  WARPGROUP.DEPBAR.LE gsb0, 0x0 ;  /* 0x00008000000079c5 */ /* 0x000fe40000010000 */
[----:B------:R-:W-:Y:S05]  /*1910*/  @!P1 BRA `(.L_x_21) ;  /* 0x0000000400109947 */ /* 0x000fea0003800000 */
[----:B------:R-:W-:Y:S01]  /*1920*/  UIADD3 UR4, UR38, 0x1, URZ ;  /* 0x0000000126047890 */ /* 0x000fe2000fffe03f */
[----:B------:R-:W-:Y:S01]  /*1930*/  IMAD.U32 R0, RZ, RZ, UR43 ;  /* 0x0000002bff007e24 */ /* 0x000fe2000f8e00ff */
[----:B------:R-:W-:Y:S02]  /*1940*/  UMOV UR9, UR38 ;  /* 0x0000002600097c82 */ /* 0x000fe40008000000 */
[----:B------:R-:W-:-:S04]  /*1950*/  UISETP.NE.AND UP0, UPT, UR4, 0x5, UPT ;  /* 0x000000050400788c */ /* 0x000fc8000bf05270 */
[----:B------:R-:W-:Y:S02]  /*1960*/  USEL UR5, URZ, 0x1, UP0 ;  /* 0x000000013f057887 */ /* 0x000fe40008000000 */
[----:B------:R-:W-:Y:S02]  /*1970*/  USEL UR8, UR4, URZ, UP0 ;  /* 0x0000003f04087287 */ /* 0x000fe40008000000 */
[----:B------:R-:W-:-:S06]  /*1980*/  ULOP3.LUT UR5, UR39, UR5, URZ, 0x3c, !UPT ;  /* 0x0000000527057292 */ /* 0x000fcc000f8e3c3f */
[----:B------:R-:W-:-:S07]  /*1990*/  IMAD.U32 R5, RZ, RZ, UR5 ;  /* 0x00000005ff057e24 */ /* 0x000fce000f8e00ff */
.L_x_28:
[----:B-12---:R-:W-:Y:S05]  /*19a0*/  @!P0 BRA `(.L_x_22) ;  /* 0x0000000000048947 */ /* 0x006fea0003800000 */
[----:B------:R-:W-:Y:S01]  /*19b0*/  BPT.TRAP 0x1 ;  /* 0x000000040000795c */ /* 0x000fe20000300000 */
.L_x_22:
[----:B------:R-:W-:Y:S01]  /*19c0*/  ULEA UR4, UR8, UR41, 0x3 ;  /* 0x0000002908047291 */ /* 0x000fe2000f8e183f */
[----:B------:R-:W-:-:S08]  /*19d0*/  SHF.L.U32 R3, R5, 0x1f, RZ ;  /* 0x0000001f05037819 */ /* 0x000fd000000006ff */
[----:B------:R1:W2:Y:S01]  /*19e0*/  SYNCS.PHASECHK.TRANS64.TRYWAIT P1, [UR4], R3 ;  /* 0x00000003ff0075a7 */ /* 0x0002a20008020144 */
[----:B------:R-:W-:Y:S05]  /*19f0*/  @!P0 BRA `(.L_x_23) ;  /* 0x0000000000048947 */ /* 0x000fea0003800000 */
[----:B------:R-:W-:Y:S01]  /*1a00*/  BPT.TRAP 0x1 ;  /* 0x000000040000795c */ /* 0x000fe20000300000 */
.L_x_23:
[----:B--2---:R-:W-:Y:S05]  /*1a10*/  @P1 BRA `(.L_x_24) ;  /* 0x0000000000081947 */ /* 0x004fea0003800000 */
[----:B------:R-:W2:Y:S02]  /*1a20*/  SYNCS.PHASECHK.TRANS64.TRYWAIT P1, [UR4], R3 ;  /* 0x00000003ff0075a7 */ /* 0x000ea40008020144 */
[----:B--2---:R-:W-:Y:S05]  /*1a30*/  @!P1 BRA `(.L_x_25) ;  /* 0x0000004000189947 */ /* 0x004fea0003800000 */
.L_x_24:
[----:B------:R-:W-:Y:S01]  /*1a40*/  ULEA UR10, UR8, UR44, 0x9 ;  /* 0x0000002c080a7291 */ /* 0x000fe2000f8e483f */
[----:B------:R-:W-:Y:S01]  /*1a50*/  WARPGROUP.ARRIVE ;  /* 0x00000000000079c5 */ /* 0x000fe20000000000 */
[----:B------:R-:W-:Y:S01]  /*1a60*/  ULEA UR11, UR8, UR45, 0x9 ;  /* 0x0000002d080b7291 */ /* 0x000fe2000f8e483f */
[----:B------:R-:W-:Y:S01]  /*1a70*/  UMOV UR5, 0x40000040 ;  /* 0x4000004000057882 */ /* 0x000fe20000000000 */
[----:B------:R-:W-:-:S03]  /*1a80*/  UMOV UR7, 0x40000040 ;  /* 0x4000004000077882 */ /* 0x000fc60000000000 */
[----:B------:R-:W-:Y:S02]  /*1a90*/  UMOV UR4, UR10 ;  /* 0x0000000a00047c82 */ /* 0x000fe40008000000 */
[----:B------:R-:W-:Y:S02]  /*1aa0*/  UMOV UR6, UR11 ;  /* 0x0000000b00067c82 */ /* 0x000fe40008000000 */
[----:B------:R-:W-:Y:S01]  /*1ab0*/  HGMMA.64x64x8.F32.TF32 R24, gdesc[UR4], R24, gsb0 ;  /* 0x04e00000041879f0 */ /* 0x000fe20008002818 */
        /* <DEDUP_REMOVED lines=23> */
[----:B------:R-:W-:Y:S01]  /*1c30*/  BPT.TRAP 0x1 ;  /* 0x000000040000795c */ /* 0x000fe20000300000 */
.L_x_26:
[----:B------:R-:W-:Y:S01]  /*1c40*/  ULEA UR4, UR9, UR41, 0x3 ;  /* 0x0000002909047291 */ /* 0x000fe2000f8e183f */
[----:B------:R-:W-:-:S03]  /*1c50*/  ISETP.GT.U32.AND P1, PT, R16, 0x1, PT ;  /* 0x000000011000780c */ /* 0x000fc60003f24070 */
[----:B------:R-:W-:-:S04]  /*1c60*/  UIADD3 UR4, UR4, 0x28, URZ ;  /* 0x0000002804047890 */ /* 0x000fc8000fffe03f */
[----:B------:R-:W-:-:S09]  /*1c70*/  UPRMT UR4, URZ, 0x654, UR4 ;  /* 0x000006543f047896 */ /* 0x000fd20008000004 */
[----:B------:R-:W-:Y:S01]  /*1c80*/  SYNCS.ARRIVE.TRANS64.RED.A1T0 RZ, [UR4], RZ ;  /* 0x000000ffffff79a7 */ /* 0x000fe20008100404 */
[----:B------:R-:W-:Y:S05]  /*1c90*/  @P1 BRA `(.L_x_27) ;  /* 0x0000000000041947 */ /* 0x000fea0003800000 */
[----:B------:R-:W-:Y:S01]  /*1ca0*/  BPT.TRAP 0x1 ;  /* 0x000000040000795c */ /* 0x000fe20000300000 */
.L_x_27:
[----:B------:R-:W-:Y:S01]  /*1cb0*/  UIADD3 UR8, UR8, 0x1, URZ ;  /* 0x0000000108087890 */ /* 0x000fe2000fffe03f */
[C---:B------:R-:W-:Y:S01]  /*1cc0*/  ISETP.GT.AND P1, PT, R0.reuse, 0x1, PT ;  /* 0x000000010000780c */ /* 0x040fe20003f24270 */
[----:B------:R-:W-:Y:S01]  /*1cd0*/  UIADD3 UR9, UR9, 0x1, URZ ;  /* 0x0000000109097890 */ /* 0x000fe2000fffe03f */
[----:B------:R-:W-:Y:S01]  /*1ce0*/  VIADD R0, R0, 0xffffffff ;  /* 0xffffffff00007836 */ /* 0x000fe20000000000 */
[----:B------:R-:W-:Y:S02]  /*1cf0*/  UISETP.NE.AND UP0, UPT, UR8, 0x5, UPT ;  /* 0x000000050800788c */ /* 0x000fe4000bf05270 */
[----:B------:R-:W-:Y:S02]  /*1d00*/  UISETP.NE.AND UP1, UPT, UR9, 0x5, UPT ;  /* 0x000000050900788c */ /* 0x000fe4000bf25270 */
[----:B------:R-:W-:Y:S02]  /*1d10*/  USEL UR4, URZ, 0x1, UP0 ;  /* 0x000000013f047887 */ /* 0x000fe40008000000 */
[----:B------:R-:W-:-:S02]  /*1d20*/  USEL UR8, UR8, URZ, UP0 ;  /* 0x0000003f08087287 */ /* 0x000fc40008000000 */
[----:B------:R-:W-:Y:S02]  /*1d30*/  USEL UR9, UR9, URZ, UP1 ;  /* 0x0000003f09097287 */ /* 0x000fe40008800000 */
[----:B------:R-:W-:Y:S01]  /*1d40*/  LOP3.LUT R5, R5, UR4, RZ, 0x3c, !PT ;  /* 0x0000000405057c12 */ /* 0x000fe2000f8e3cff */
[----:B------:R-:W-:Y:S09]  /*1d50*/  @P1 BRA `(.L_x_28) ;  /* 0xfffffffc00101947 */ /* 0x000ff2000383ffff */
.L_x_21:
[----:B------:R-:W3:Y:S01]  /*1d60*/  LDC R0, c[0x0][0x28c] ;  /* 0x0000a300ff007b82 */ /* 0x000ee20000000800 */
[----:B------:R4:W-:Y:S01]  /*1d70*/  SYNCS.ARRIVE.TRANS64.A1T0 RZ, [R62+UR47], RZ ;  /* 0x000000ff3eff79a7 */ /* 0x0009e2000810002f */
[----:B---3--:R-:W-:-:S13]  /*1d80*/  ISETP.GE.AND P1, PT, R0, 0x1, PT ;  /* 0x000000010000780c */ /* 0x008fda0003f26270 */
[----:B----4-:R-:W-:Y:S05]  /*1d90*/  @!P1 BRA `(.L_x_29) ;  /* 0x0000000000349947 */ /* 0x010fea0003800000 */
[----:B------:R-:W-:Y:S05]  /*1da0*/  @!P0 BRA `(.L_x_30) ;  /* 0x0000000000048947 */ /* 0x000fea0003800000 */
[----:B------:R-:W-:Y:S01]  /*1db0*/  BPT.TRAP 0x1 ;  /* 0x000000040000795c */ /* 0x000fe20000300000 */
.L_x_30:
[----:B------:R-:W-:Y:S01]  /*1dc0*/  UIADD3 UR6, UR43, UR38, URZ ;  /* 0x000000262b067290 */ /* 0x000fe2000fffe03f */
[----:B------:R-:W-:-:S03]  /*1dd0*/  ISETP.GT.U32.AND P0, PT, R16, 0x1, PT ;  /* 0x000000011000780c */ /* 0x000fc60003f04070 */
[----:B------:R-:W-:-:S04]  /*1de0*/  UIMAD.WIDE.U32 UR4, UR6, -0x33333333, URZ ;  /* 0xcccccccd060478a5 */ /* 0x000fc8000f8e003f */
[----:B------:R-:W-:-:S04]  /*1df0*/  USHF.R.U32.HI UR4, URZ, 0x2, UR5 ;  /* 0x000000023f047899 */ /* 0x000fc80008011605 */
[----:B------:R-:W-:-:S04]  /*1e00*/  UIMAD UR6, UR4, -0x5, UR6 ;  /* 0xfffffffb040678a4 */ /* 0x000fc8000f8e0206 */
[----:B------:R-:W-:-:S04]  /*1e10*/  ULEA UR6, UR6, UR41, 0x3 ;  /* 0x0000002906067291 */ /* 0x000fc8000f8e183f */
[----:B------:R-:W-:-:S04]  /*1e20*/  UIADD3 UR6, UR6, 0x28, URZ ;  /* 0x0000002806067890 */ /* 0x000fc8000fffe03f */
[----:B------:R-:W-:-:S09]  /*1e30*/  UPRMT UR6, URZ, 0x654, UR6 ;  /* 0x000006543f067896 */ /* 0x000fd20008000006 */
[----:B------:R-:W-:Y:S01]  /*1e40*/  SYNCS.ARRIVE.TRANS64.RED.A1T0 RZ, [UR6], RZ ;  /* 0x000000ffffff79a7 */ /* 0x000fe20008100406 */
[----:B------:R-:W-:Y:S05]  /*1e50*/  @P0 BRA `(.L_x_29) ;  /* 0x0000000000040947 */ /* 0x000fea0003800000 */
[----:B------:R-:W-:Y:S01]  /*1e60*/  BPT.TRAP 0x1 ;  /* 0x000000040000795c */ /* 0x000fe20000300000 */
.L_x_29:
[----:B------:R-:W-:Y:S01]  /*1e70*/  SHF.L.U32 R0, R71, 0x1f, RZ ;  /* 0x0000001f47007819 */ /* 0x000fe200000006ff */
[----:B------:R-:W-:Y:S01]  /*1e80*/  UIADD3 UR38, UR46, UR38, URZ ;  /* 0x000000262e267290 */ /* 0x000fe2000fffe03f */
[----:B------:R-:W3:Y:S01]  /*1e90*/  LDC R7, c[0x0][0x288] ;  /* 0x0000a200ff077b82 */ /* 0x000ee20000000800 */
[----:B------:R-:W-:Y:S01]  /*1ea0*/  UISETP.GE.U32.AND UP1, UPT, UR46, 0x5, UPT ;  /* 0x000000052e00788c */ /* 0x000fe2000bf26070 */
[----:B------:R-:W-:Y:S01]  /*1eb0*/  IMAD.SHL.U32 R8, R60, 0x2, RZ ;  /* 0x000000023c087824 */ /* 0x000fe200078e00ff */
[----:B------:R-:W-:Y:S02]  /*1ec0*/  UISETP.GT.U32.AND UP0, UPT, UR38, 0x4, UPT ;  /* 0x000000042600788c */ /* 0x000fe4000bf04070 */
[----:B------:R-:W-:Y:S02]  /*1ed0*/  UIMAD.WIDE.U32 UR4, UR38, -0x33333333, URZ ;  /* 0xcccccccd260478a5 */ /* 0x000fe4000f8e003f */
[----:B------:R-:W-:Y:S01]  /*1ee0*/  UISETP.LT.U32.AND UP0, UPT, UR46, 0x5, UP0 ;  /* 0x000000052e00788c */ /* 0x000fe20008701070 */
[----:B------:R-:W4:Y:S01]  /*1ef0*/  SYNCS.PHASECHK.TRANS64.TRYWAIT P0, [R61+UR42+0x10], R0 ;  /* 0x000010003d0075a7 */ /* 0x000f22000800016a */
[----:B------:R-:W-:Y:S01]  /*1f00*/  USHF.R.U32.HI UR4, URZ, 0x2, UR5 ;  /* 0x000000023f047899 */ /* 0x000fe20008011605 */
[----:B------:R-:W-:Y:S01]  /*1f10*/  SHF.R.S32.HI R9, RZ, 0x1f, R8 ;  /* 0x0000001fff097819 */ /* 0x000fe20000011408 */
[----:B------:R-:W-:-:S02]  /*1f20*/  USEL UR6, URZ, 0x1, !UP0 ;  /* 0x000000013f067887 */ /* 0x000fc4000c000000 */
[----:B------:R-:W-:Y:S02]  /*1f30*/  UIMAD UR38, UR4, -0x5, UR38 ;  /* 0xfffffffb042678a4 */ /* 0x000fe4000f8e0226 */
[----:B------:R-:W-:-:S04]  /*1f40*/  ULOP3.LUT UR39, UR39, UR6, URZ, 0x3c, !UPT ;  /* 0x0000000627277292 */ /* 0x000fc8000f8e3c3f */
[----:B------:R-:W-:Y:S01]  /*1f50*/  @UP1 ULOP3.LUT UR39, UR39, 0x1, UR4, 0x78, !UPT ;  /* 0x0000000127271892 */ /* 0x000fe2000f8e7804 */
[----:B---34-:R-:W-:Y:S11]  /*1f60*/  @!P0 BRA `(.L_x_31) ;  /* 0x0000003800e48947 */ /* 0x018ff60003800000 */
.L_x_122:
[----:B---3--:R-:W-:Y:S01]  /*1f70*/  IMAD.SHL.U32 R0, R19, 0x40, RZ ;  /* 0x0000004013007824 */ /* 0x008fe200078e00ff */
[----:B------:R-:W-:Y:S01]  /*1f80*/  ULDC UR6, c[0x0][0x284] ;  /* 0x0000a10000067ab9 */ /* 0x000fe20000000800 */
[----:B------:R-:W-:Y:S01]  /*1f90*/  IMAD.SHL.U32 R14, R22, 0x40, RZ ;  /* 0x00000040160e7824 */ /* 0x000fe200078e00ff */
[----:B------:R-:W-:Y:S01]  /*1fa0*/  SHF.R.S32.HI R11, RZ, 0x1f, R2 ;  /* 0x0000001fff0b7819 */ /* 0x000fe20000011402 */
[----:B------:R-:W-:Y:S01]  /*1fb0*/  ULDC.64 UR4, c[0x0][0x5d0] ;  /* 0x0001740000047ab9 */ /* 0x000fe20000000a00 */
[----:B------:R-:W-:Y:S01]  /*1fc0*/  ISETP.GE.AND P0, PT, R0, UR6, PT ;  /* 0x0000000600007c0c */ /* 0x000fe2000bf06270 */
[----:B--2---:R-:W-:Y:S01]  /*1fd0*/  IMAD.WIDE.U32 R4, R2, UR4, R8 ;  /* 0x0000000402047c25 */ /* 0x004fe2000f8e0008 */
[----:B------:R-:W-:Y:S02]  /*1fe0*/  SHF.R.S32.HI R15, RZ, 0x1f, R14 ;  /* 0x0000001fff0f7819 */ /* 0x000fe4000001140e */
[C---:B------:R-:W-:Y:S01]  /*1ff0*/  ISETP.GE.OR P0, PT, R14.reuse, R7, P0 ;  /* 0x000000070e00720c */ /* 0x040fe20000706670 */
[----:B-1----:R-:W-:Y:S01]  /*2000*/  IMAD R3, R11, UR4, RZ ;  /* 0x000000040b037c24 */ /* 0x002fe2000f8e02ff */
[----:B------:R-:W-:-:S03]  /*2010*/  IADD3 R4, P1, R14, R4, RZ ;  /* 0x000000040e047210 */ /* 0x000fc60007f3e0ff */
[----:B------:R-:W-:-:S05]  /*2020*/  IMAD R3, R2, UR5, R3 ;  /* 0x0000000502037c24 */ /* 0x000fca000f8e0203 */
[----:B------:R-:W-:-:S03]  /*2030*/  IADD3.X R5, R15, R5, R3, P1, !PT ;  /* 0x000000050f057210 */ /* 0x000fc60000ffe403 */
[----:B------:R-:W-:Y:S05]  /*2040*/  @P0 BRA `(.L_x_32) ;  /* 0x0000002000a80947 */ /* 0x000fea0003800000 */
[----:B------:R-:W1:Y:S01]  /*2050*/  LDC.64 R74, c[0x0][0x5c8] ;  /* 0x00017200ff4a7b82 */ /* 0x000e620000000a00 */
[----:B-----5:R-:W-:Y:S01]  /*2060*/  FSETP.NEU.AND P0, PT, R57, RZ, PT ;  /* 0x000000ff3900720b */ /* 0x020fe20003f0d000 */
[----:B------:R-:W-:Y:S01]  /*2070*/  IMAD R3, R60, -0x2, R7 ;  /* 0xfffffffe3c037824 */ /* 0x000fe200078e0207 */
[----:B------:R-:W-:Y:S01]  /*2080*/  BSSY B0, `(.L_x_32) ;  /* 0x0000226000007945 */ /* 0x000fe20003800000 */
[----:B------:R-:W-:-:S04]  /*2090*/  IMAD.WIDE R66, R19, 0x40, R58 ;  /* 0x0000004013427825 */ /* 0x000fc800078e023a */
[----:B------:R-:W-:Y:S02]  /*20a0*/  IMAD.IADD R3, R3, 0x1, -R14 ;  /* 0x0000000103037824 */ /* 0x000fe400078e0a0e */
[----:B------:R-:W-:-:S03]  /*20b0*/  IMAD.IADD R0, R65, 0x1, -R0 ;  /* 0x0000000141007824 */ /* 0x000fc600078e0a00 */
[----:B------:R-:W-:-:S04]  /*20c0*/  ISETP.GT.AND P1, PT, R3, RZ, PT ;  /* 0x000000ff0300720c */ /* 0x000fc80003f24270 */
[----:B------:R-:W-:Y:S01]  /*20d0*/  ISETP.GT.AND P2, PT, R0, RZ, P1 ;  /* 0x000000ff0000720c */ /* 0x000fe20000f44270 */
[-C--:B-1----:R-:W-:Y:S02]  /*20e0*/  IMAD R6, R67, R74.reuse, RZ ;  /* 0x0000004a43067224 */ /* 0x082fe400078e02ff */
[----:B------:R-:W-:-:S04]  /*20f0*/  IMAD.WIDE.U32 R68, R66, R74, R4 ;  /* 0x0000004a42447225 */ /* 0x000fc800078e0004 */
[----:B------:R-:W-:-:S04]  /*2100*/  IMAD R5, R66, R75, R6 ;  /* 0x0000004b42057224 */ /* 0x000fc800078e0206 */
[----:B------:R-:W-:Y:S01]  /*2110*/  IMAD.IADD R7, R69, 0x1, R5 ;  /* 0x0000000145077824 */ /* 0x000fe200078e0205 */
[----:B------:R-:W-:Y:S06]  /*2120*/  @!P0 BRA `(.L_x_33) ;  /* 0x0000001400dc8947 */ /* 0x000fec0003800000 */
[----:B------:R-:W1:Y:S01]  /*2130*/  LDC.64 R72, c[0x0][0x5b8] ;  /* 0x00016e00ff487b82 */ /* 0x000e620000000a00 */
[----:B------:R-:W-:-:S07]  /*2140*/  ULDC.64 UR4, c[0x0][0x5c0] ;  /* 0x0001700000047ab9 */ /* 0x000fce0000000a00 */
[----:B------:R-:W2:Y:S08]  /*2150*/  LDC.64 R76, c[0x0][0x5b0] ;  /* 0x00016c00ff4c7b82 */ /* 0x000eb00000000a00 */
[----:B------:R-:W0:Y:S01]  /*2160*/  LDC.64 R78, c[0x0][0x5a8] ;  /* 0x00016a00ff4e7b82 */ /* 0x000e220000000a00 */
[-C--:B-1----:R-:W-:Y:S02]  /*2170*/  IMAD R6, R11, R72.reuse, RZ ;  /* 0x000000480b067224 */ /* 0x082fe400078e02ff */
[----:B------:R-:W-:-:S04]  /*2180*/  IMAD.WIDE.U32 R4, R2, R72, R8 ;  /* 0x0000004802047225 */ /* 0x000fc800078e0008 */
[----:B------:R-:W-:Y:S01]  /*2190*/  IMAD R69, R2, R73, R6 ;  /* 0x0000004902457224 */ /* 0x000fe200078e0206 */
[----:B------:R-:W-:Y:S01]  /*21a0*/  IADD3 R10, P0, R14, R4, RZ ;  /* 0x000000040e0a7210 */ /* 0x000fe20007f1e0ff */
[----:B--2---:R-:W-:-:S03]  /*21b0*/  IMAD R4, R67, R76, RZ ;  /* 0x0000004c43047224 */ /* 0x004fc600078e02ff */
[----:B------:R-:W-:Y:S01]  /*21c0*/  IADD3.X R11, R15, R5, R69, P0, !PT ;  /* 0x000000050f0b7210 */ /* 0x000fe200007fe445 */
[C---:B------:R-:W-:Y:S02]  /*21d0*/  IMAD R73, R66.reuse, R77, R4 ;  /* 0x0000004d42497224 */ /* 0x040fe400078e0204 */
[----:B------:R-:W-:-:S04]  /*21e0*/  IMAD.WIDE.U32 R4, R66, R76, R10 ;  /* 0x0000004c42047225 */ /* 0x000fc800078e000a */
[----:B------:R-:W-:Y:S01]  /*21f0*/  IMAD.IADD R5, R5, 0x1, R73 ;  /* 0x0000000105057824 */ /* 0x000fe200078e0249 */
[----:B0-----:R-:W-:-:S04]  /*2200*/  LEA R12, P0, R4, R78, 0x2 ;  /* 0x0000004e040c7211 */ /* 0x001fc800078010ff */
[----:B------:R-:W-:-:S05]  /*2210*/  LEA.HI.X R13, R4, R79, R5, 0x2, P0 ;  /* 0x0000004f040d7211 */ /* 0x000fca00000f1405 */
[----:B------:R0:W2:Y:S01]  /*2220*/  @P2 LDG.E.LTC128B R19, desc[UR36][R12.64] ;  /* 0x000000240c132981 */ /* 0x0000a2000c1e1920 */
[----:B------:R-:W-:Y:S01]  /*2230*/  IMAD.WIDE.U32 R4, R66, R76, R14 ;  /* 0x0000004c42047225 */ /* 0x000fe200078e000e */
[----:B------:R-:W-:Y:S01]  /*2240*/  LEA R6, P3, R68, UR4, 0x2 ;  /* 0x0000000444067c11 */ /* 0x000fe2000f8610ff */
[----:B------:R-:W-:Y:S01]  /*2250*/  BSSY B1, `(.L_x_34) ;  /* 0x0000014000017945 */ /* 0x000fe20003800000 */
[----:B------:R-:W-:Y:S02]  /*2260*/  IADD3 R20, P0, R8, R4, RZ ;  /* 0x0000000408147210 */ /* 0x000fe40007f1e0ff */
[----:B------:R-:W-:Y:S02]  /*2270*/  LEA.HI.X R7, R68, UR5, R7, 0x2, P3 ;  /* 0x0000000544077c11 */ /* 0x000fe400098f1407 */
[----:B------:R-:W-:Y:S01]  /*2280*/  IADD3.X R21, R9, R73, R5, P0, !PT ;  /* 0x0000004909157210 */ /* 0x000fe200007fe405 */
[----:B0-----:R-:W-:Y:S01]  /*2290*/  IMAD.SHL.U32 R12, R76, 0x8, RZ ;  /* 0x000000084c0c7824 */ /* 0x001fe200078e00ff */
[----:B------:R-:W-:-:S02]  /*22a0*/  ISETP.GT.AND P0, PT, R3, 0x1, PT ;  /* 0x000000010300780c */ /* 0x000fc40003f04270 */
[----:B------:R-:W-:Y:S01]  /*22b0*/  SHF.L.U64.HI R13, R76, 0x3, R77 ;  /* 0x000000034c0d7819 */ /* 0x000fe2000001024d */
[----:B------:R-:W-:Y:S01]  /*22c0*/  IMAD.WIDE.U32 R20, R2, R72, R20 ;  /* 0x0000004802147225 */ /* 0x000fe200078e0014 */
[----:B------:R-:W-:-:S03]  /*22d0*/  ISETP.GT.AND P3, PT, R0, RZ, P0 ;  /* 0x000000ff0000720c */ /* 0x000fc60000764270 */
[----:B------:R-:W-:Y:S01]  /*22e0*/  IMAD.WIDE.U32 R66, R66, R76, R12 ;  /* 0x0000004c42427225 */ /* 0x000fe200078e000c */
[----:B--2---:R-:W-:-:S05]  /*22f0*/  LOP3.LUT R4, R19, 0xffffe000, RZ, 0xc0, !PT ;  /* 0xffffe00013047812 */ /* 0x004fca00078ec0ff */
[----:B------:R-:W-:Y:S01]  /*2300*/  FMUL R5, R4, R57 ;  /* 0x0000003904057220 */ /* 0x000fe20000400000 */
[----:B------:R-:W-:-:S03]  /*2310*/  LEA R4, P4, R20, R78, 0x2 ;  /* 0x0000004e14047211 */ /* 0x000fc600078810ff */
[----:B------:R-:W-:Y:S01]  /*2320*/  FFMA R81, R24, R56, R5 ;  /* 0x0000003818517223 */ /* 0x000fe20000000005 */
[----:B------:R-:W-:-:S04]  /*2330*/  IMAD.IADD R5, R69, 0x1, R21 ;  /* 0x0000000145057824 */ /* 0x000fc800078e0215 */
[----:B------:R-:W-:Y:S02]  /*2340*/  F2FP.TF32.F32.PACK_B R81, R81 ;  /* 0x00000051ff51723e */ /* 0x000fe400024050ff */
[----:B------:R-:W-:-:S03]  /*2350*/  LEA.HI.X R5, R20, R79, R5, 0x2, P4 ;  /* 0x0000004f14057211 */ /* 0x000fc600020f1405 */
[----:B------:R0:W-:Y:S01]  /*2360*/  @P2 STG.E desc[UR36][R6.64], R81 ;  /* 0x0000005106002986 */ /* 0x0001e2000c101924 */
[----:B------:R-:W-:Y:S05]  /*2370*/  @!P3 BRA `(.L_x_35) ;  /* 0x000000000004b947 */ /* 0x000fea0003800000 */
[----:B------:R1:W5:Y:S02]  /*2380*/  LDG.E.LTC128B R19, desc[UR36][R4.64+0x4] ;  /* 0x0000042404137981 */ /* 0x000364000c1e1920 */
.L_x_35:
[----:B------:R-:W-:Y:S05]  /*2390*/  BSYNC B1 ;  /* 0x0000000000017941 */ /* 0x000fea0003800000 */
.L_x_34:
[----:B-----5:R-:W-:Y:S01]  /*23a0*/  LOP3.LUT R12, R19, 0xffffe000, RZ, 0xc0, !PT ;  /* 0xffffe000130c7812 */ /* 0x020fe200078ec0ff */
[----:B------:R-:W-:Y:S01]  /*23b0*/  IMAD.IADD R73, R73, 0x1, R67 ;  /* 0x0000000149497824 */ /* 0x000fe200078e0243 */
[----:B------:R-:W-:Y:S02]  /*23c0*/  IADD3 R10, P2, R10, R66, RZ ;  /* 0x000000420a0a7210 */ /* 0x000fe40007f5e0ff */
[----:B------:R-:W-:Y:S01]  /*23d0*/  ISETP.GT.AND P1, PT, R0, 0x8, P1 ;  /* 0x000000080000780c */ /* 0x000fe20000f24270 */
[----:B------:R-:W-:Y:S02]  /*23e0*/  FMUL R12, R12, R57 ;  /* 0x000000390c0c7220 */ /* 0x000fe40000400000 */
[----:B------:R-:W-:Y:S02]  /*23f0*/  IMAD.X R11, R73, 0x1, R11, P2 ;  /* 0x00000001490b7824 */ /* 0x000fe400010e060b */
[----:B------:R-:W-:Y:S01]  /*2400*/  FFMA R25, R25, R56, R12 ;  /* 0x0000003819197223 */ /* 0x000fe2000000000c */
[----:B------:R-:W-:-:S04]  /*2410*/  LEA R12, P2, R10, R78, 0x2 ;  /* 0x0000004e0a0c7211 */ /* 0x000fc800078410ff */
[----:B------:R-:W-:Y:S02]  /*2420*/  F2FP.TF32.F32.PACK_B R25, R25 ;  /* 0x00000019ff19723e */ /* 0x000fe400024050ff */
[----:B------:R-:W-:-:S03]  /*2430*/  LEA.HI.X R13, R10, R79, R11, 0x2, P2 ;  /* 0x0000004f0a0d7211 */ /* 0x000fc600010f140b */
[----:B------:R2:W-:Y:S04]  /*2440*/  @P3 STG.E desc[UR36][R6.64+0x4], R25 ;  /* 0x0000041906003986 */ /* 0x0005e8000c101924 */
[----:B------:R-:W3:Y:S01]  /*2450*/  @P1 LDG.E.LTC128B R19, desc[UR36][R12.64] ;  /* 0x000000240c131981 */ /* 0x000ee2000c1e1920 */
[----:B------:R-:W-:Y:S01]  /*2460*/  IADD3 R14, P2, P3, R8, R66, R14 ;  /* 0x00000042080e7210 */ /* 0x000fe20007b5e00e */
[----:B------:R-:W-:Y:S01]  /*2470*/  BSSY B1, `(.L_x_36) ;  /* 0x0000011000017945 */ /* 0x000fe20003800000 */
[C---:B------:R-:W-:Y:S02]  /*2480*/  SHF.L.U64.HI R11, R74.reuse, 0x5, R75 ;  /* 0x000000054a0b7819 */ /* 0x040fe4000001024b */
[----:B------:R-:W-:Y:S02]  /*2490*/  IADD3.X R15, R9, R73, R15, P2, P3 ;  /* 0x00000049090f7210 */ /* 0x000fe400017e640f */
[----:B------:R-:W-:-:S02]  /*24a0*/  LEA R10, P2, R74, R6, 0x5 ;  /* 0x000000064a0a7211 */ /* 0x000fc400078428ff */
[----:B------:R-:W-:Y:S01]  /*24b0*/  ISETP.GT.AND P0, PT, R0, 0x8, P0 ;  /* 0x000000080000780c */ /* 0x000fe20000704270 */
[----:B------:R-:W-:-:S04]  /*24c0*/  IMAD.WIDE.U32 R14, R2, R72, R14 ;  /* 0x00000048020e7225 */ /* 0x000fc800078e000e */
[----:B------:R-:W-:Y:S02]  /*24d0*/  IMAD.X R11, R11, 0x1, R7, P2 ;  /* 0x000000010b0b7824 */ /* 0x000fe400010e0607 */
[----:B------:R-:W-:Y:S01]  /*24e0*/  IMAD.IADD R2, R69, 0x1, R15 ;  /* 0x0000000145027824 */ /* 0x000fe200078e020f */
[----:B---3--:R-:W-:-:S05]  /*24f0*/  LOP3.LUT R8, R19, 0xffffe000, RZ, 0xc0, !PT ;  /* 0xffffe00013087812 */ /* 0x008fca00078ec0ff */
[----:B------:R-:W-:Y:S01]  /*2500*/  FMUL R9, R8, R57 ;  /* 0x0000003908097220 */ /* 0x000fe20000400000 */
[----:B------:R-:W-:-:S03]  /*2510*/  LEA R8, P3, R14, R78, 0x2 ;  /* 0x0000004e0e087211 */ /* 0x000fc600078610ff */
[----:B------:R-:W-:Y:S01]  /*2520*/  FFMA R21, R26, R56, R9 ;  /* 0x000000381a157223 */ /* 0x000fe20000000009 */
[----:B------:R-:W-:-:S04]  /*2530*/  LEA.HI.X R9, R14, R79, R2, 0x2, P3 ;  /* 0x0000004f0e097211 */ /* 0x000fc800018f1402 */
[----:B------:R-:W-:-:S05]  /*2540*/  F2FP.TF32.F32.PACK_B R21, R21 ;  /* 0x00000015ff15723e */ /* 0x000fca00024050ff */
[----:B------:R2:W-:Y:S01]  /*2550*/  @P1 STG.E desc[UR36][R10.64], R21 ;  /* 0x000000150a001986 */ /* 0x0005e2000c101924 */
[----:B------:R-:W-:Y:S05]  /*2560*/  @!P0 BRA `(.L_x_37) ;  /* 0x0000000000048947 */ /* 0x000fea0003800000 */
[----:B------:R3:W5:Y:S02]  /*2570*/  LDG.E.LTC128B R19, desc[UR36][R8.64+0x4] ;  /* 0x0000042408137981 */ /* 0x000764000c1e1920 */
.L_x_37:
[----:B------:R-:W-:Y:S05]  /*2580*/  BSYNC B1 ;  /* 0x0000000000017941 */ /* 0x000fea0003800000 */
.L_x_36:
[----:B-----5:R-:W-:Y:S01]  /*2590*/  LOP3.LUT R2, R19, 0xffffe000, RZ, 0xc0, !PT ;  /* 0xffffe00013027812 */ /* 0x020fe200078ec0ff */
[----:B------:R-:W-:Y:S01]  /*25a0*/  BSSY B1, `(.L_x_38) ;  /* 0x0000009000017945 */ /* 0x000fe20003800000 */
[----:B------:R-:W-:-:S03]  /*25b0*/  ISETP.GT.AND P1, PT, R3, 0x8, PT ;  /* 0x000000080300780c */ /* 0x000fc60003f24270 */
[----:B------:R-:W-:Y:S01]  /*25c0*/  FMUL R2, R2, R57 ;  /* 0x0000003902027220 */ /* 0x000fe20000400000 */
[----:B------:R-:W-:-:S03]  /*25d0*/  ISETP.GT.AND P2, PT, R0, RZ, P1 ;  /* 0x000000ff0000720c */ /* 0x000fc60000f44270 */
[----:B------:R-:W-:-:S05]  /*25e0*/  FFMA R27, R27, R56, R2 ;  /* 0x000000381b1b7223 */ /* 0x000fca0000000002 */
[----:B------:R-:W-:-:S05]  /*25f0*/  F2FP.TF32.F32.PACK_B R27, R27 ;  /* 0x0000001bff1b723e */ /* 0x000fca00024050ff */
[----:B------:R4:W-:Y:S01]  /*2600*/  @P0 STG.E desc[UR36][R10.64+0x4], R27 ;  /* 0x0000041b0a000986 */ /* 0x0009e2000c101924 */
[----:B------:R-:W-:Y:S05]  /*2610*/  @!P2 BRA `(.L_x_39) ;  /* 0x000000000004a947 */ /* 0x000fea0003800000 */
[----:B------:R0:W5:Y:S02]  /*2620*/  LDG.E.LTC128B R19, desc[UR36][R4.64+0x20] ;  /* 0x0000202404137981 */ /* 0x000164000c1e1920 */
.L_x_39:
[----:B------:R-:W-:Y:S05]  /*2630*/  BSYNC B1 ;  /* 0x0000000000017941 */ /* 0x000fea0003800000 */
.L_x_38:
        /* <DEDUP_REMOVED lines=10> */
.L_x_41:
[----:B------:R-:W-:Y:S05]  /*26e0*/  BSYNC B1 ;  /* 0x0000000000017941 */ /* 0x000fea0003800000 */
.L_x_40:
[----:B-----5:R-:W-:Y:S01]  /*26f0*/  LOP3.LUT R2, R19, 0xffffe000, RZ, 0xc0, !PT ;  /* 0xffffe00013027812 */ /* 0x020fe200078ec0ff */
[----:B------:R-:W-:Y:S01]  /*2700*/  BSSY B1, `(.L_x_42) ;  /* 0x0000008000017945 */ /* 0x000fe20003800000 */
[----:B------:R-:W-:-:S03]  /*2710*/  ISETP.GT.AND P1, PT, R0, 0x8, P1 ;  /* 0x000000080000780c */ /* 0x000fc60000f24270 */
[----:B------:R-:W-:-:S04]  /*2720*/  FMUL R2, R2, R57 ;  /* 0x0000003902027220 */ /* 0x000fc80000400000 */
[----:B------:R-:W-:-:S05]  /*2730*/  FFMA R29, R29, R56, R2 ;  /* 0x000000381d1d7223 */ /* 0x000fca0000000002 */
[----:B------:R-:W-:-:S05]  /*2740*/  F2FP.TF32.F32.PACK_B R29, R29 ;  /* 0x0000001dff1d723e */ /* 0x000fca00024050ff */
[----:B------:R0:W-:Y:S01]  /*2750*/  @P3 STG.E desc[UR36][R6.64+0x24], R29 ;  /* 0x0000241d06003986 */ /* 0x0001e2000c101924 */
[----:B------:R-:W-:Y:S05]  /*2760*/  @!P1 BRA `(.L_x_43) ;  /* 0x0000000000049947 */ /* 0x000fea0003800000 */
[----:B------:R0:W5:Y:S02]  /*2770*/  LDG.E.LTC128B R19, desc[UR36][R8.64+0x20] ;  /* 0x0000202408137981 */ /* 0x000164000c1e1920 */
.L_x_43:
[----:B------:R-:W-:Y:S05]  /*2780*/  BSYNC B1 ;  /* 0x0000000000017941 */ /* 0x000fea0003800000 */
.L_x_42:
[----:B-----5:R-:W-:Y:S01]  /*2790*/  LOP3.LUT R2, R19, 0xffffe000, RZ, 0xc0, !PT ;  /* 0xffffe00013027812 */ /* 0x020fe200078ec0ff */
[----:B------:R-:W-:Y:S01]  /*27a0*/  BSSY B1, `(.L_x_44) ;  /* 0x0000008000017945 */ /* 0x000fe20003800000 */
[----:B------:R-:W-:-:S03]  /*27b0*/  ISETP.GT.AND P0, PT, R0, 0x8, P0 ;  /* 0x000000080000780c */ /* 0x000fc60000704270 */
[----:B0-----:R-:W-:-:S04]  /*27c0*/  FMUL R13, R2, R57 ;  /* 0x00000039020d7220 */ /* 0x001fc80000400000 */
[----:B------:R-:W-:-:S05]  /*27d0*/  FFMA R13, R30, R56, R13 ;  /* 0x000000381e0d7223 */ /* 0x000fca000000000d */
[----:B------:R-:W-:-:S05]  /*27e0*/  F2FP.TF32.F32.PACK_B R13, R13 ;  /* 0x0000000dff0d723e */ /* 0x000fca00024050ff */
[----:B------:R0:W-:Y:S01]  /*27f0*/  @P1 STG.E desc[UR36][R10.64+0x20], R13 ;  /* 0x0000200d0a001986 */ /* 0x0001e2000c101924 */
[----:B------:R-:W-:Y:S05]  /*2800*/  @!P0 BRA `(.L_x_45) ;  /* 0x0000000000048947 */ /* 0x000fea0003800000 */
[----:B------:R0:W5:Y:S02]  /*2810*/  LDG.E.LTC128B R19, desc[UR36][R8.64+0x24] ;  /* 0x0000242408137981 */ /* 0x000164000c1e1920 */
.L_x_45:
[----:B------:R-:W-:Y:S05]  /*2820*/  BSYNC B1 ;  /* 0x0000000000017941 */ /* 0x000fea0003800000 */
.L_x_44:
        /* <DEDUP_REMOVED lines=10> */
.L_x_47:
[----:B------:R-:W-:Y:S05]  /*28d0*/  BSYNC B1 ;  /* 0x0000000000017941 */ /* 0x000fea0003800000 */
.L_x_46:
[----:B-----5:R-:W-:Y:S01]  /*28e0*/  LOP3.LUT R2, R19, 0xffffe000, RZ, 0xc0, !PT ;  /* 0xffffe00013027812 */ /* 0x020fe200078ec0ff */
[----:B------:R-:W-:Y:S01]  /*28f0*/  BSSY B1, `(.L_x_48) ;  /* 0x0000009000017945 */ /* 0x000fe20003800000 */
[----:B------:R-:W-:-:S03]  /*2900*/  ISETP.GT.AND P0, PT, R3, 0x11, PT ;  /* 0x000000110300780c */ /* 0x000fc60003f04270 */
[----:B0-----:R-:W-:Y:S01]  /*2910*/  FMUL R13, R2, R57 ;  /* 0x00000039020d7220 */ /* 0x001fe20000400000 */
[----:B------:R-:W-:-:S03]  /*2920*/  ISETP.GT.AND P3, PT, R0, RZ, P0 ;  /* 0x000000ff0000720c */ /* 0x000fc60000764270 */
[----:B------:R-:W-:-:S05]  /*2930*/  FFMA R13, R32, R56, R13 ;  /* 0x00000038200d7223 */ /* 0x000fca000000000d */
[----:B------:R-:W-:-:S05]  /*2940*/  F2FP.TF32.F32.PACK_B R13, R13 ;  /* 0x0000000dff0d723e */ /* 0x000fca00024050ff */
[----:B------:R0:W-:Y:S01]  /*2950*/  @P2 STG.E desc[UR36][R6.64+0x40], R13 ;  /* 0x0000400d06002986 */ /* 0x0001e2000c101924 */
[----:B------:R-:W-:Y:S05]  /*2960*/  @!P3 BRA `(.L_x_49) ;  /* 0x000000000004b947 */ /* 0x000fea0003800000 */
[----:B------:R0:W5:Y:S02]  /*2970*/  LDG.E.LTC128B R19, desc[UR36][R4.64+0x44] ;  /* 0x0000442404137981 */ /* 0x000164000c1e1920 */
.L_x_49:
[----:B------:R-:W-:Y:S05]  /*2980*/  BSYNC B1 ;  /* 0x0000000000017941 */ /* 0x000fea0003800000 */
.L_x_48:
        /* <DEDUP_REMOVED lines=9> */
.L_x_51:
[----:B------:R-:W-:Y:S05]  /*2a20*/  BSYNC B1 ;  /* 0x0000000000017941 */ /* 0x000fea0003800000 */
.L_x_50:
        /* <DEDUP_REMOVED lines=9> */
.L_x_53:
[----:B------:R-:W-:Y:S05]  /*2ac0*/  BSYNC B1 ;  /* 0x0000000000017941 */ /* 0x000fea0003800000 */
.L_x_52:
        /* <DEDUP_REMOVED lines=10> */
.L_x_55:
[----:B------:R-:W-:Y:S05]  /*2b70*/  BSYNC B1 ;  /* 0x0000000000017941 */ /* 0x000fea0003800000 */
.L_x_54:
        /* <DEDUP_REMOVED lines=10> */
.L_x_57:
[----:B------:R-:W-:Y:S05]  /*2c20*/  BSYNC B1 ;  /* 0x0000000000017941 */ /* 0x000fea0003800000 */
.L_x_56:
        /* <DEDUP_REMOVED lines=9> */
.L_x_59:
[----:B------:R-:W-:Y:S05]  /*2cc0*/  BSYNC B1 ;  /* 0x0000000000017941 */ /* 0x000fea0003800000 */
.L_x_58:
        /* <DEDUP_REMOVED lines=9> */
.L_x_61:
[----:B------:R-:W-:Y:S05]  /*2d60*/  BSYNC B1 ;  /* 0x0000000000017941 */ /* 0x000fea0003800000 */
.L_x_60:
        /* <DEDUP_REMOVED lines=10> */
.L_x_63:
[----:B------:R-:W-:Y:S05]  /*2e10*/  BSYNC B1 ;  /* 0x0000000000017941 */ /* 0x000fea0003800000 */
.L_x_62:
        /* <DEDUP_REMOVED lines=10> */
.L_x_65:
[----:B------:R-:W-:Y:S05]  /*2ec0*/  BSYNC B1 ;  /* 0x0000000000017941 */ /* 0x000fea0003800000 */
.L_x_64:
        /* <DEDUP_REMOVED lines=9> */
.L_x_67:
[----:B------:R-:W-:Y:S05]  /*2f60*/  BSYNC B1 ;  /* 0x0000000000017941 */ /* 0x000fea0003800000 */
.L_x_66:
        /* <DEDUP_REMOVED lines=9> */
.L_x_69:
[----:B------:R-:W-:Y:S05]  /*3000*/  BSYNC B1 ;  /* 0x0000000000017941 */ /* 0x000fea0003800000 */
.L_x_68:
        /* <DEDUP_REMOVED lines=10> */
.L_x_71:
[----:B------:R-:W-:Y:S05]  /*30b0*/  BSYNC B1 ;  /* 0x0000000000017941 */ /* 0x000fea0003800000 */
.L_x_70:
        /* <DEDUP_REMOVED lines=10> */
.L_x_73:
[----:B------:R-:W-:Y:S05]  /*3160*/  BSYNC B1 ;  /* 0x0000000000017941 */ /* 0x000fea0003800000 */
.L_x_72:
        /* <DEDUP_REMOVED lines=9> */
.L_x_75:
[----:B------:R-:W-:Y:S05]  /*3200*/  BSYNC B1 ;  /* 0x0000000000017941 */ /* 0x000fea0003800000 */
.L_x_74:
        /* <DEDUP_REMOVED lines=9> */
.L_x_77:
[----:B------:R-:W-:Y:S05]  /*32a0*/  BSYNC B1 ;  /* 0x0000000000017941 */ /* 0x000fea0003800000 */
.L_x_76:
        /* <DEDUP_REMOVED lines=10> */
.L_x_79:
[----:B------:R-:W-:Y:S05]  /*3350*/  BSYNC B1 ;  /* 0x0000000000017941 */ /* 0x000fea0003800000 */
.L_x_78:
        /* <DEDUP_REMOVED lines=10> */
.L_x_81:
[----:B------:R-:W-:Y:S05]  /*3400*/  BSYNC B1 ;  /* 0x0000000000017941 */ /* 0x000fea0003800000 */
.L_x_80:
        /* <DEDUP_REMOVED lines=9> */
.L_x_83:
[----:B------:R-:W-:Y:S05]  /*34a0*/  BSYNC B1 ;  /* 0x0000000000017941 */ /* 0x000fea0003800000 */
.L_x_82:
        /* <DEDUP_REMOVED lines=9> */
.L_x_85:
[----:B------:R-:W-:Y:S05]  /*3540*/  BSYNC B1 ;  /* 0x0000000000017941 */ /* 0x000fea0003800000 */
.L_x_84:
        /* <DEDUP_REMOVED lines=10> */
.L_x_87:
[----:B------:R-:W-:Y:S05]  /*35f0*/  BSYNC B1 ;  /* 0x0000000000017941 */ /* 0x000fea0003800000 */
.L_x_86:
[----:B-----5:R-:W-:Y:S01]  /*3600*/  LOP3.LUT R2, R19, 0xffffe000, RZ, 0xc0, !PT ;  /* 0xffffe00013027812 */ /* 0x020fe200078ec0ff */
[----:B------:R-:W-:Y:S01]  /*3610*/  BSSY B1, `(.L_x_88) ;  /* 0x000000b000017945 */ /* 0x000fe20003800000 */
[----:B------:R-:W-:Y:S01]  /*3620*/  ISETP.GT.AND P0, PT, R3, 0x39, PT ;  /* 0x000000390300780c */ /* 0x000fe20003f04270 */
[----:B------:R-:W-:Y:S02]  /*3630*/  @P2 IMAD.MOV.U32 R3, RZ, RZ, R7 ;  /* 0x000000ffff032224 */ /* 0x000fe400078e0007 */
[----:B0-----:R-:W-:Y:S01]  /*3640*/  FMUL R13, R2, R57 ;  /* 0x00000039020d7220 */ /* 0x001fe20000400000 */
[----:B------:R-:W-:Y:S01]  /*3650*/  @P2 IMAD.MOV.U32 R2, RZ, RZ, R6 ;  /* 0x000000ffff022224 */ /* 0x000fe200078e0006 */
[----:B------:R-:W-:Y:S02]  /*3660*/  ISETP.GT.AND P3, PT, R0, RZ, P0 ;  /* 0x000000ff0000720c */ /* 0x000fe40000764270 */
[----:B------:R-:W-:-:S05]  /*3670*/  FFMA R13, R52, R56, R13 ;  /* 0x00000038340d7223 */ /* 0x000fca000000000d */
[----:B------:R-:W-:-:S05]  /*3680*/  F2FP.TF32.F32.PACK_B R13, R13 ;  /* 0x0000000dff0d723e */ /* 0x000fca00024050ff */
[----:B------:R0:W-:Y:S01]  /*3690*/  @P2 STG.E desc[UR36][R2.64+0xe0], R13 ;  /* 0x0000e00d02002986 */ /* 0x0001e2000c101924 */
[----:B------:R-:W-:Y:S05]  /*36a0*/  @!P3 BRA `(.L_x_89) ;  /* 0x000000000004b947 */ /* 0x000fea0003800000 */
[----:B------:R0:W5:Y:S02]  /*36b0*/  LDG.E.LTC128B R19, desc[UR36][R4.64+0xe4] ;  /* 0x0000e42404137981 */ /* 0x000164000c1e1920 */
.L_x_89:
[----:B------:R-:W-:Y:S05]  /*36c0*/  BSYNC B1 ;  /* 0x0000000000017941 */ /* 0x000fea0003800000 */
.L_x_88:
[----:B0----5:R-:W-:Y:S01]  /*36d0*/  LOP3.LUT R2, R19, 0xffffe000, RZ, 0xc0, !PT ;  /* 0xffffe00013027812 */ /* 0x021fe200078ec0ff */
        /* <DEDUP_REMOVED lines=8> */
.L_x_91:
[----:B------:R-:W-:Y:S05]  /*3760*/  BSYNC B1 ;  /* 0x0000000000017941 */ /* 0x000fea0003800000 */
.L_x_90:
[----:B-----5:R-:W-:Y:S01]  /*3770*/  LOP3.LUT R2, R19, 0xffffe000, RZ, 0xc0, !PT ;  /* 0xffffe00013027812 */ /* 0x020fe200078ec0ff */
[----:B------:R-:W-:Y:S01]  /*3780*/  BSSY B1, `(.L_x_92) ;  /* 0x000000a000017945 */ /* 0x000fe20003800000 */
[----:B------:R-:W-:-:S03]  /*3790*/  ISETP.GT.AND P0, PT, R0, 0x8, P0 ;  /* 0x000000080000780c */ /* 0x000fc60000704270 */
[----:B------:R-:W-:Y:S01]  /*37a0*/  FMUL R3, R2, R57 ;  /* 0x0000003902037220 */ /* 0x000fe20000400000 */
[----:B------:R-:W-:-:S03]  /*37b0*/  @P1 IMAD.MOV.U32 R2, RZ, RZ, R10 ;  /* 0x000000ffff021224 */ /* 0x000fc600078e000a */
[----:B-1----:R-:W-:Y:S01]  /*37c0*/  FFMA R5, R54, R56, R3 ;  /* 0x0000003836057223 */ /* 0x002fe20000000003 */
[----:B------:R-:W-:-:S04]  /*37d0*/  @P1 IMAD.MOV.U32 R3, RZ, RZ, R11 ;  /* 0x000000ffff031224 */ /* 0x000fc800078e000b */
[----:B------:R-:W-:-:S05]  /*37e0*/  F2FP.TF32.F32.PACK_B R5, R5 ;  /* 0x00000005ff05723e */ /* 0x000fca00024050ff */
[----:B------:R1:W-:Y:S01]  /*37f0*/  @P1 STG.E desc[UR36][R2.64+0xe0], R5 ;  /* 0x0000e00502001986 */ /* 0x0003e2000c101924 */
[----:B------:R-:W-:Y:S05]  /*3800*/  @!P0 BRA `(.L_x_93) ;  /* 0x0000000000048947 */ /* 0x000fea0003800000 */
[----:B------:R0:W5:Y:S02]  /*3810*/  LDG.E.LTC128B R19, desc[UR36][R8.64+0xe4] ;  /* 0x0000e42408137981 */ /* 0x000164000c1e1920 */
.L_x_93:
[----:B------:R-:W-:Y:S05]  /*3820*/  BSYNC B1 ;  /* 0x0000000000017941 */ /* 0x000fea0003800000 */
.L_x_92:
[----:B------:R-:W-:Y:S05]  /*3830*/  @!P0 BRA `(.L_x_94) ;  /* 0x0000000800a88947 */ /* 0x000fea0003800000 */
[----:B-----5:R-:W-:-:S05]  /*3840*/  LOP3.LUT R0, R19, 0xffffe000, RZ, 0xc0, !PT ;  /* 0xffffe00013007812 */ /* 0x020fca00078ec0ff */
[----:B------:R-:W-:-:S04]  /*3850*/  FMUL R0, R0, R57 ;  /* 0x0000003900007220 */ /* 0x000fc80000400000 */
[----:B------:R-:W-:-:S05]  /*3860*/  FFMA R55, R55, R56, R0 ;  /* 0x0000003837377223 */ /* 0x000fca0000000000 */
[----:B------:R-:W-:-:S05]  /*3870*/  F2FP.TF32.F32.PACK_B R55, R55 ;  /* 0x00000037ff37723e */ /* 0x000fca00024050ff */
[----:B------:R0:W-:Y:S01]  /*3880*/  STG.E desc[UR36][R10.64+0xe4], R55 ;  /* 0x0000e4370a007986 */ /* 0x0001e2000c101924 */
[----:B------:R-:W-:Y:S05]  /*3890*/  BRA `(.L_x_94) ;  /* 0x0000000800907947 */ /* 0x000fea0003800000 */
.L_x_33:
[----:B------:R-:W-:Y:S01]  /*38a0*/  ISETP.GT.AND P3, PT, R3, 0x1, PT ;  /* 0x000000010300780c */ /* 0x000fe20003f64270 */
[----:B------:R-:W-:Y:S01]  /*38b0*/  ULDC.64 UR4, c[0x0][0x5c0] ;  /* 0x0001700000047ab9 */ /* 0x000fe20000000a00 */
[-C--:B------:R-:W-:Y:S01]  /*38c0*/  FMUL R9, R24, R56.reuse ;  /* 0x0000003818097220 */ /* 0x080fe20000400000 */
[----:B------:R-:W-:Y:S01]  /*38d0*/  LEA R4, P4, R68, UR4, 0x2 ;  /* 0x0000000444047c11 */ /* 0x000fe2000f8810ff */
[-C--:B------:R-:W-:Y:S01]  /*38e0*/  FMUL R25, R25, R56.reuse ;  /* 0x0000003819197220 */ /* 0x080fe20000400000 */
[----:B------:R-:W-:Y:S01]  /*38f0*/  ISETP.GT.AND P0, PT, R0, RZ, P3 ;  /* 0x000000ff0000720c */ /* 0x000fe20001f04270 */
[-C--:B------:R-:W-:Y:S01]  /*3900*/  FMUL R11, R26, R56.reuse ;  /* 0x000000381a0b7220 */ /* 0x080fe20000400000 */
[----:B------:R-:W-:Y:S01]  /*3910*/  LEA.HI.X R5, R68, UR5, R7, 0x2, P4 ;  /* 0x0000000544057c11 */ /* 0x000fe2000a0f1407 */
[-C--:B------:R-:W-:Y:S01]  /*3920*/  FMUL R27, R27, R56.reuse ;  /* 0x000000381b1b7220 */ /* 0x080fe20000400000 */
[----:B------:R-:W-:Y:S01]  /*3930*/  F2FP.TF32.F32.PACK_B R9, R9 ;  /* 0x00000009ff09723e */ /* 0x000fe200024050ff */
[-C--:B------:R-:W-:Y:S01]  /*3940*/  FMUL R29, R29, R56.reuse ;  /* 0x000000381d1d7220 */ /* 0x080fe20000400000 */
[----:B------:R-:W-:Y:S01]  /*3950*/  F2FP.TF32.F32.PACK_B R25, R25 ;  /* 0x00000019ff19723e */ /* 0x000fe200024050ff */
[----:B------:R-:W-:Y:S01]  /*3960*/  FMUL R31, R31, R56 ;  /* 0x000000381f1f7220 */ /* 0x000fe20000400000 */
[C---:B------:R-:W-:Y:S01]  /*3970*/  SHF.L.U64.HI R75, R74.reuse, 0x5, R75 ;  /* 0x000000054a4b7819 */ /* 0x040fe2000001024b */
[----:B------:R1:W-:Y:S01]  /*3980*/  @P2 STG.E desc[UR36][R4.64], R9 ;  /* 0x0000000904002986 */ /* 0x0003e2000c101924 */
[----:B------:R-:W-:Y:S01]  /*3990*/  LEA R6, P4, R74, R4, 0x5 ;  /* 0x000000044a067211 */ /* 0x000fe200078828ff */
[-C--:B0-----:R-:W-:Y:S01]  /*39a0*/  FMUL R13, R32, R56.reuse ;  /* 0x00000038200d7220 */ /* 0x081fe20000400000 */
[C---:B------:R-:W-:Y:S01]  /*39b0*/  ISETP.GT.AND P1, PT, R0.reuse, 0x8, P1 ;  /* 0x000000080000780c */ /* 0x040fe20000f24270 */
[----:B------:R-:W-:Y:S01]  /*39c0*/  @P0 STG.E desc[UR36][R4.64+0x4], R25 ;  /* 0x0000041904000986 */ /* 0x000fe2000c101924 */
[----:B------:R-:W-:Y:S01]  /*39d0*/  ISETP.GT.AND P2, PT, R3, 0x8, PT ;  /* 0x000000080300780c */ /* 0x000fe20003f44270 */
[----:B------:R-:W-:Y:S01]  /*39e0*/  IMAD.X R7, R75, 0x1, R5, P4 ;  /* 0x000000014b077824 */ /* 0x000fe200020e0605 */
[C---:B------:R-:W-:Y:S01]  /*39f0*/  ISETP.GT.AND P3, PT, R0.reuse, 0x8, P3 ;  /* 0x000000080000780c */ /* 0x040fe20001f64270 */
[-C--:B------:R-:W-:Y:S01]  /*3a00*/  FMUL R33, R33, R56.reuse ;  /* 0x0000003821217220 */ /* 0x080fe20000400000 */
[----:B------:R-:W-:Y:S01]  /*3a10*/  ISETP.GT.AND P0, PT, R3, 0x9, PT ;  /* 0x000000090300780c */ /* 0x000fe20003f04270 */
[-C--:B------:R-:W-:Y:S01]  /*3a20*/  FMUL R35, R35, R56.reuse ;  /* 0x0000003823237220 */ /* 0x080fe20000400000 */
[----:B------:R-:W-:Y:S01]  /*3a30*/  ISETP.GT.AND P5, PT, R0, RZ, P2 ;  /* 0x000000ff0000720c */ /* 0x000fe200017a4270 */
[-C--:B-1----:R-:W-:Y:S01]  /*3a40*/  FMUL R9, R28, R56.reuse ;  /* 0x000000381c097220 */ /* 0x082fe20000400000 */
[C---:B------:R-:W-:Y:S01]  /*3a50*/  ISETP.GT.AND P4, PT, R0.reuse, RZ, P0 ;  /* 0x000000ff0000720c */ /* 0x040fe20000784270 */
[-C--:B------:R-:W-:Y:S01]  /*3a60*/  FMUL R37, R37, R56.reuse ;  /* 0x0000003825257220 */ /* 0x080fe20000400000 */
[----:B------:R-:W-:Y:S01]  /*3a70*/  F2FP.TF32.F32.PACK_B R11, R11 ;  /* 0x0000000bff0b723e */ /* 0x000fe200024050ff */
[-C--:B------:R-:W-:Y:S01]  /*3a80*/  FMUL R39, R39, R56.reuse ;  /* 0x0000003827277220 */ /* 0x080fe20000400000 */
[----:B------:R-:W-:Y:S01]  /*3a90*/  F2FP.TF32.F32.PACK_B R27, R27 ;  /* 0x0000001bff1b723e */ /* 0x000fe200024050ff */
[-C--:B------:R-:W-:Y:S01]  /*3aa0*/  FMUL R41, R41, R56.reuse ;  /* 0x0000003829297220 */ /* 0x080fe20000400000 */
[----:B------:R-:W-:Y:S01]  /*3ab0*/  F2FP.TF32.F32.PACK_B R9, R9 ;  /* 0x00000009ff09723e */ /* 0x000fe200024050ff */
[----:B------:R0:W-:Y:S01]  /*3ac0*/  @P1 STG.E desc[UR36][R6.64], R11 ;  /* 0x0000000b06001986 */ /* 0x0001e2000c101924 */
[----:B------:R-:W-:Y:S01]  /*3ad0*/  F2FP.TF32.F32.PACK_B R29, R29 ;  /* 0x0000001dff1d723e */ /* 0x000fe200024050ff */
[-C--:B------:R-:W-:Y:S01]  /*3ae0*/  FMUL R43, R43, R56.reuse ;  /* 0x000000382b2b7220 */ /* 0x080fe20000400000 */
[C---:B------:R-:W-:Y:S01]  /*3af0*/  ISETP.GT.AND P1, PT, R3.reuse, 0x10, PT ;  /* 0x000000100300780c */ /* 0x040fe20003f24270 */
[----:B------:R-:W-:Y:S01]  /*3b00*/  @P3 STG.E desc[UR36][R6.64+0x4], R27 ;  /* 0x0000041b06003986 */ /* 0x000fe2000c101924 */
[----:B------:R-:W-:Y:S01]  /*3b10*/  ISETP.GT.AND P3, PT, R3, 0x11, PT ;  /* 0x000000110300780c */ /* 0x000fe20003f64270 */
[-C--:B------:R-:W-:Y:S01]  /*3b20*/  FMUL R45, R45, R56.reuse ;  /* 0x000000382d2d7220 */ /* 0x080fe20000400000 */
[C---:B------:R-:W-:Y:S01]  /*3b30*/  ISETP.GT.AND P2, PT, R0.reuse, 0x8, P2 ;  /* 0x000000080000780c */ /* 0x040fe20001744270 */
[----:B------:R1:W-:Y:S01]  /*3b40*/  @P5 STG.E desc[UR36][R4.64+0x20], R9 ;  /* 0x0000200904005986 */ /* 0x0003e2000c101924 */
[C---:B------:R-:W-:Y:S01]  /*3b50*/  ISETP.GT.AND P0, PT, R0.reuse, 0x8, P0 ;  /* 0x000000080000780c */ /* 0x040fe20000704270 */
[-C--:B------:R-:W-:Y:S01]  /*3b60*/  FMUL R47, R47, R56.reuse ;  /* 0x000000382f2f7220 */ /* 0x080fe20000400000 */
[----:B------:R-:W-:Y:S01]  /*3b70*/  ISETP.GT.AND P5, PT, R0, RZ, P1 ;  /* 0x000000ff0000720c */ /* 0x000fe20000fa4270 */
[----:B------:R-:W-:Y:S01]  /*3b80*/  @P4 STG.E desc[UR36][R4.64+0x24], R29 ;  /* 0x0000241d04004986 */ /* 0x000fe2000c101924 */
[-C--:B0-----:R-:W-:Y:S01]  /*3b90*/  FMUL R11, R30, R56.reuse ;  /* 0x000000381e0b7220 */ /* 0x081fe20000400000 */
[----:B------:R-:W-:Y:S01]  /*3ba0*/  ISETP.GT.AND P4, PT, R0, RZ, P3 ;  /* 0x000000ff0000720c */ /* 0x000fe20001f84270 */
[-C--:B------:R-:W-:Y:S01]  /*3bb0*/  FMUL R49, R49, R56.reuse ;  /* 0x0000003831317220 */ /* 0x080fe20000400000 */
[----:B------:R-:W-:Y:S01]  /*3bc0*/  F2FP.TF32.F32.PACK_B R31, R31 ;  /* 0x0000001fff1f723e */ /* 0x000fe200024050ff */
[-C--:B------:R-:W-:Y:S01]  /*3bd0*/  FMUL R51, R51, R56.reuse ;  /* 0x0000003833337220 */ /* 0x080fe20000400000 */
[----:B------:R-:W-:Y:S01]  /*3be0*/  F2FP.TF32.F32.PACK_B R11, R11 ;  /* 0x0000000bff0b723e */ /* 0x000fe200024050ff */
[-C--:B------:R-:W-:Y:S01]  /*3bf0*/  FMUL R15, R52, R56.reuse ;  /* 0x00000038340f7220 */ /* 0x080fe20000400000 */
[----:B------:R-:W-:Y:S01]  /*3c00*/  F2FP.TF32.F32.PACK_B R13, R13 ;  /* 0x0000000dff0d723e */ /* 0x000fe200024050ff */
[-C--:B-1----:R-:W-:Y:S01]  /*3c10*/  FMUL R9, R34, R56.reuse ;  /* 0x0000003822097220 */ /* 0x082fe20000400000 */
[----:B------:R-:W-:Y:S01]  /*3c20*/  F2FP.TF32.F32.PACK_B R33, R33 ;  /* 0x00000021ff21723e */ /* 0x000fe200024050ff */
[----:B------:R0:W-:Y:S01]  /*3c30*/  @P2 STG.E desc[UR36][R6.64+0x20], R11 ;  /* 0x0000200b06002986 */ /* 0x0001e2000c101924 */
[C---:B------:R-:W-:Y:S01]  /*3c40*/  ISETP.GT.AND P1, PT, R0.reuse, 0x8, P1 ;  /* 0x000000080000780c */ /* 0x040fe20000f24270 */
[-C--:B------:R-:W-:Y:S01]  /*3c50*/  FMUL R53, R53, R56.reuse ;  /* 0x0000003835357220 */ /* 0x080fe20000400000 */
[C---:B------:R-:W-:Y:S01]  /*3c60*/  ISETP.GT.AND P2, PT, R3.reuse, 0x19, PT ;  /* 0x000000190300780c */ /* 0x040fe20003f44270 */
[----:B------:R-:W-:Y:S01]  /*3c70*/  @P0 STG.E desc[UR36][R6.64+0x24], R31 ;  /* 0x0000241f06000986 */ /* 0x000fe2000c101924 */
[----:B------:R-:W-:Y:S01]  /*3c80*/  ISETP.GT.AND P0, PT, R3, 0x18, PT ;  /* 0x000000180300780c */ /* 0x000fe20003f04270 */
[----:B------:R-:W-:Y:S01]  /*3c90*/  FMUL R55, R55, R56 ;  /* 0x0000003837377220 */ /* 0x000fe20000400000 */
[----:B------:R-:W-:Y:S01]  /*3ca0*/  F2FP.TF32.F32.PACK_B R9, R9 ;  /* 0x00000009ff09723e */ /* 0x000fe200024050ff */
[----:B------:R1:W-:Y:S01]  /*3cb0*/  @P5 STG.E desc[UR36][R4.64+0x40], R13 ;  /* 0x0000400d04005986 */ /* 0x0003e2000c101924 */
[----:B------:R-:W-:-:S02]  /*3cc0*/  ISETP.GT.AND P5, PT, R0, RZ, P0 ;  /* 0x000000ff0000720c */ /* 0x000fc400007a4270 */
[----:B------:R-:W-:Y:S01]  /*3cd0*/  F2FP.TF32.F32.PACK_B R35, R35 ;  /* 0x00000023ff23723e */ /* 0x000fe200024050ff */
[----:B------:R-:W-:Y:S01]  /*3ce0*/  @P4 STG.E desc[UR36][R4.64+0x44], R33 ;  /* 0x0000442104004986 */ /* 0x000fe2000c101924 */
[----:B------:R-:W-:Y:S01]  /*3cf0*/  ISETP.GT.AND P4, PT, R0, 0x8, P3 ;  /* 0x000000080000780c */ /* 0x000fe20001f84270 */
[-C--:B0-----:R-:W-:Y:S01]  /*3d00*/  FMUL R11, R36, R56.reuse ;  /* 0x00000038240b7220 */ /* 0x081fe20000400000 */
[----:B------:R-:W-:Y:S01]  /*3d10*/  ISETP.GT.AND P3, PT, R0, RZ, P2 ;  /* 0x000000ff0000720c */ /* 0x000fe20001764270 */
[----:B------:R0:W-:Y:S01]  /*3d20*/  @P1 STG.E desc[UR36][R6.64+0x40], R9 ;  /* 0x0000400906001986 */ /* 0x0001e2000c101924 */
[----:B------:R-:W-:Y:S02]  /*3d30*/  F2FP.TF32.F32.PACK_B R37, R37 ;  /* 0x00000025ff25723e */ /* 0x000fe400024050ff */
[----:B------:R-:W-:Y:S01]  /*3d40*/  F2FP.TF32.F32.PACK_B R11, R11 ;  /* 0x0000000bff0b723e */ /* 0x000fe200024050ff */
[----:B-1----:R-:W-:Y:S01]  /*3d50*/  FMUL R13, R40, R56 ;  /* 0x00000038280d7220 */ /* 0x002fe20000400000 */
[----:B------:R-:W-:-:S02]  /*3d60*/  ISETP.GT.AND P1, PT, R3, 0x20, PT ;  /* 0x000000200300780c */ /* 0x000fc40003f24270 */
[C---:B------:R-:W-:Y:S02]  /*3d70*/  ISETP.GT.AND P0, PT, R0.reuse, 0x8, P0 ;  /* 0x000000080000780c */ /* 0x040fe40000704270 */
[----:B------:R-:W-:Y:S01]  /*3d80*/  F2FP.TF32.F32.PACK_B R39, R39 ;  /* 0x00000027ff27723e */ /* 0x000fe200024050ff */
[----:B------:R-:W-:Y:S01]  /*3d90*/  @P4 STG.E desc[UR36][R6.64+0x44], R35 ;  /* 0x0000442306004986 */ /* 0x000fe2000c101924 */
[----:B------:R-:W-:Y:S01]  /*3da0*/  ISETP.GT.AND P4, PT, R0, 0x8, P2 ;  /* 0x000000080000780c */ /* 0x000fe20001784270 */
[----:B0-----:R-:W-:Y:S01]  /*3db0*/  FMUL R9, R38, R56 ;  /* 0x0000003826097220 */ /* 0x001fe20000400000 */
[----:B------:R-:W-:Y:S01]  /*3dc0*/  ISETP.GT.AND P2, PT, R3, 0x21, PT ;  /* 0x000000210300780c */ /* 0x000fe20003f44270 */
[----:B------:R0:W-:Y:S01]  /*3dd0*/  @P5 STG.E desc[UR36][R4.64+0x60], R11 ;  /* 0x0000600b04005986 */ /* 0x0001e2000c101924 */
[C---:B------:R-:W-:Y:S02]  /*3de0*/  ISETP.GT.AND P5, PT, R0.reuse, RZ, P1 ;  /* 0x000000ff0000720c */ /* 0x040fe40000fa4270 */
[----:B------:R-:W-:Y:S01]  /*3df0*/  F2FP.TF32.F32.PACK_B R9, R9 ;  /* 0x00000009ff09723e */ /* 0x000fe200024050ff */
[----:B------:R-:W-:Y:S01]  /*3e00*/  @P3 STG.E desc[UR36][R4.64+0x64], R37 ;  /* 0x0000642504003986 */ /* 0x000fe2000c101924 */
[----:B------:R-:W-:-:S02]  /*3e10*/  ISETP.GT.AND P3, PT, R0, RZ, P2 ;  /* 0x000000ff0000720c */ /* 0x000fc40001764270 */
[----:B------:R-:W-:Y:S01]  /*3e20*/  F2FP.TF32.F32.PACK_B R13, R13 ;  /* 0x0000000dff0d723e */ /* 0x000fe200024050ff */
[----:B------:R1:W-:Y:S01]  /*3e30*/  @P0 STG.E desc[UR36][R6.64+0x60], R9 ;  /* 0x0000600906000986 */ /* 0x0003e2000c101924 */
[----:B------:R-:W-:Y:S02]  /*3e40*/  F2FP.TF32.F32.PACK_B R41, R41 ;  /* 0x00000029ff29723e */ /* 0x000fe400024050ff */
[----:B------:R-:W-:Y:S01]  /*3e50*/  ISETP.GT.AND P1, PT, R0, 0x8, P1 ;  /* 0x000000080000780c */ /* 0x000fe20000f24270 */
[----:B------:R-:W-:Y:S01]  /*3e60*/  @P4 STG.E desc[UR36][R6.64+0x64], R39 ;  /* 0x0000642706004986 */ /* 0x000fe2000c101924 */
[C---:B------:R-:W-:Y:S01]  /*3e70*/  ISETP.GT.AND P4, PT, R3.reuse, 0x28, PT ;  /* 0x000000280300780c */ /* 0x040fe20003f84270 */
[----:B0-----:R-:W-:Y:S01]  /*3e80*/  FMUL R11, R44, R56 ;  /* 0x000000382c0b7220 */ /* 0x001fe20000400000 */
[----:B------:R-:W-:Y:S01]  /*3e90*/  F2FP.TF32.F32.PACK_B R43, R43 ;  /* 0x0000002bff2b723e */ /* 0x000fe200024050ff */
[----:B------:R0:W-:Y:S01]  /*3ea0*/  @P5 STG.E desc[UR36][R4.64+0x80], R13 ;  /* 0x0000800d04005986 */ /* 0x0001e2000c101924 */
[----:B------:R-:W-:-:S02]  /*3eb0*/  ISETP.GT.AND P5, PT, R3, 0x29, PT ;  /* 0x000000290300780c */ /* 0x000fc40003fa4270 */
[----:B------:R-:W-:Y:S01]  /*3ec0*/  F2FP.TF32.F32.PACK_B R11, R11 ;  /* 0x0000000bff0b723e */ /* 0x000fe200024050ff */
[----:B------:R-:W-:Y:S01]  /*3ed0*/  @P3 STG.E desc[UR36][R4.64+0x84], R41 ;  /* 0x0000842904003986 */ /* 0x000fe2000c101924 */
[----:B------:R-:W-:Y:S01]  /*3ee0*/  ISETP.GT.AND P3, PT, R0, 0x8, P2 ;  /* 0x000000080000780c */ /* 0x000fe20001764270 */
[-C--:B-1----:R-:W-:Y:S01]  /*3ef0*/  FMUL R9, R42, R56.reuse ;  /* 0x000000382a097220 */ /* 0x082fe20000400000 */
[C---:B------:R-:W-:Y:S02]  /*3f00*/  ISETP.GT.AND P2, PT, R0.reuse, RZ, P4 ;  /* 0x000000ff0000720c */ /* 0x040fe40002744270 */
[C---:B------:R-:W-:Y:S02]  /*3f10*/  ISETP.GT.AND P0, PT, R0.reuse, RZ, P5 ;  /* 0x000000ff0000720c */ /* 0x040fe40002f04270 */
[----:B------:R-:W-:Y:S01]  /*3f20*/  ISETP.GT.AND P4, PT, R0, 0x8, P4 ;  /* 0x000000080000780c */ /* 0x000fe20002784270 */
[----:B0-----:R-:W-:Y:S01]  /*3f30*/  FMUL R13, R46, R56 ;  /* 0x000000382e0d7220 */ /* 0x001fe20000400000 */
[----:B------:R-:W-:-:S02]  /*3f40*/  F2FP.TF32.F32.PACK_B R9, R9 ;  /* 0x00000009ff09723e */ /* 0x000fc400024050ff */
[----:B------:R-:W-:Y:S02]  /*3f50*/  F2FP.TF32.F32.PACK_B R45, R45 ;  /* 0x0000002dff2d723e */ /* 0x000fe400024050ff */
[----:B------:R-:W-:Y:S01]  /*3f60*/  ISETP.GT.AND P5, PT, R0, 0x8, P5 ;  /* 0x000000080000780c */ /* 0x000fe20002fa4270 */
[----:B------:R0:W-:Y:S01]  /*3f70*/  @P1 STG.E desc[UR36][R6.64+0x80], R9 ;  /* 0x0000800906001986 */ /* 0x0001e2000c101924 */
[C---:B------:R-:W-:Y:S02]  /*3f80*/  ISETP.GT.AND P1, PT, R3.reuse, 0x38, PT ;  /* 0x000000380300780c */ /* 0x040fe40003f24270 */
[----:B------:R-:W-:Y:S01]  /*3f90*/  F2FP.TF32.F32.PACK_B R13, R13 ;  /* 0x0000000dff0d723e */ /* 0x000fe200024050ff */
[----:B------:R-:W-:Y:S01]  /*3fa0*/  @P3 STG.E desc[UR36][R6.64+0x84], R43 ;  /* 0x0000842b06003986 */ /* 0x000fe2000c101924 */
[C---:B------:R-:W-:Y:S01]  /*3fb0*/  ISETP.GT.AND P3, PT, R3.reuse, 0x30, PT ;  /* 0x000000300300780c */ /* 0x040fe20003f64270 */
[----:B------:R-:W-:Y:S01]  /*3fc0*/  @P4 IMAD.MOV.U32 R2, RZ, RZ, R6 ;  /* 0x000000ffff024224 */ /* 0x000fe200078e0006 */
[----:B------:R-:W-:Y:S01]  /*3fd0*/  F2FP.TF32.F32.PACK_B R47, R47 ;  /* 0x0000002fff2f723e */ /* 0x000fe200024050ff */
[----:B------:R1:W-:Y:S01]  /*3fe0*/  @P2 STG.E desc[UR36][R4.64+0xa0], R11 ;  /* 0x0000a00b04002986 */ /* 0x0003e2000c101924 */
[----:B------:R-:W-:-:S02]  /*3ff0*/  ISETP.GT.AND P2, PT, R3, 0x31, PT ;  /* 0x000000310300780c */ /* 0x000fc40003f44270 */
[----:B------:R-:W-:Y:S01]  /*4000*/  F2FP.TF32.F32.PACK_B R49, R49 ;  /* 0x00000031ff31723e */ /* 0x000fe200024050ff */
[----:B------:R-:W-:Y:S01]  /*4010*/  @P0 STG.E desc[UR36][R4.64+0xa4], R45 ;  /* 0x0000a42d04000986 */ /* 0x000fe2000c101924 */
[----:B------:R-:W-:Y:S01]  /*4020*/  ISETP.GT.AND P0, PT, R3, 0x39, PT ;  /* 0x000000390300780c */ /* 0x000fe20003f04270 */
[----:B------:R-:W-:Y:S02]  /*4030*/  @P4 IMAD.MOV.U32 R3, RZ, RZ, R7 ;  /* 0x000000ffff034224 */ /* 0x000fe400078e0007 */
[-C--:B0-----:R-:W-:Y:S01]  /*4040*/  FMUL R9, R48, R56.reuse ;  /* 0x0000003830097220 */ /* 0x081fe20000400000 */
[----:B------:R-:W-:Y:S02]  /*4050*/  F2FP.TF32.F32.PACK_B R51, R51 ;  /* 0x00000033ff33723e */ /* 0x000fe400024050ff */
[----:B------:R-:W-:Y:S01]  /*4060*/  F2FP.TF32.F32.PACK_B R15, R15 ;  /* 0x0000000fff0f723e */ /* 0x000fe200024050ff */
[----:B------:R0:W-:Y:S01]  /*4070*/  @P4 STG.E desc[UR36][R2.64+0xa0], R13 ;  /* 0x0000a00d02004986 */ /* 0x0001e2000c101924 */
[----:B------:R-:W-:Y:S01]  /*4080*/  ISETP.GT.AND P4, PT, R0, RZ, P3 ;  /* 0x000000ff0000720c */ /* 0x000fe20001f84270 */
[----:B-1----:R-:W-:Y:S01]  /*4090*/  FMUL R11, R50, R56 ;  /* 0x00000038320b7220 */ /* 0x002fe20000400000 */
[----:B------:R-:W-:-:S02]  /*40a0*/  ISETP.GT.AND P3, PT, R0, 0x8, P3 ;  /* 0x000000080000780c */ /* 0x000fc40001f64270 */
[----:B------:R-:W-:Y:S02]  /*40b0*/  F2FP.TF32.F32.PACK_B R9, R9 ;  /* 0x00000009ff09723e */ /* 0x000fe400024050ff */
[----:B------:R-:W-:Y:S02]  /*40c0*/  F2FP.TF32.F32.PACK_B R11, R11 ;  /* 0x0000000bff0b723e */ /* 0x000fe400024050ff */
[----:B------:R-:W-:Y:S02]  /*40d0*/  F2FP.TF32.F32.PACK_B R53, R53 ;  /* 0x00000035ff35723e */ /* 0x000fe400024050ff */
[----:B------:R-:W-:Y:S01]  /*40e0*/  F2FP.TF32.F32.PACK_B R55, R55 ;  /* 0x00000037ff37723e */ /* 0x000fe200024050ff */
[----:B0-----:R-:W-:Y:S02]  /*40f0*/  @P5 IMAD.MOV.U32 R2, RZ, RZ, R6 ;  /* 0x000000ffff025224 */ /* 0x001fe400078e0006 */
[----:B------:R-:W-:Y:S01]  /*4100*/  FMUL R13, R54, R56 ;  /* 0x00000038360d7220 */ /* 0x000fe20000400000 */
[----:B------:R-:W-:-:S04]  /*4110*/  @P5 IMAD.MOV.U32 R3, RZ, RZ, R7 ;  /* 0x000000ffff035224 */ /* 0x000fc800078e0007 */
[----:B------:R-:W-:Y:S01]  /*4120*/  F2FP.TF32.F32.PACK_B R13, R13 ;  /* 0x0000000dff0d723e */ /* 0x000fe200024050ff */
[----:B------:R0:W-:Y:S01]  /*4130*/  @P5 STG.E desc[UR36][R2.64+0xa4], R47 ;  /* 0x0000a42f02005986 */ /* 0x0001e2000c101924 */
[C---:B------:R-:W-:Y:S02]  /*4140*/  ISETP.GT.AND P5, PT, R0.reuse, RZ, P2 ;  /* 0x000000ff0000720c */ /* 0x040fe400017a4270 */
[----:B------:R-:W-:Y:S01]  /*4150*/  ISETP.GT.AND P2, PT, R0, 0x8, P2 ;  /* 0x000000080000780c */ /* 0x000fe20001744270 */
[----:B0-----:R-:W-:Y:S02]  /*4160*/  @P4 IMAD.MOV.U32 R2, RZ, RZ, R4 ;  /* 0x000000ffff024224 */ /* 0x001fe400078e0004 */
[----:B------:R-:W-:-:S05]  /*4170*/  @P4 IMAD.MOV.U32 R3, RZ, RZ, R5 ;  /* 0x000000ffff034224 */ /* 0x000fca00078e0005 */
        /* <DEDUP_REMOVED lines=10> */
[----:B------:R0:W-:Y:S02]  /*4220*/  @P3 STG.E desc[UR36][R2.64+0xc0], R11 ;  /* 0x0000c00b02003986 */ /* 0x0001e4000c101924 */
[----:B0-----:R-:W-:Y:S02]  /*4230*/  @P2 IMAD.MOV.U32 R2, RZ, RZ, R6 ;  /* 0x000000ffff022224 */ /* 0x001fe400078e0006 */
[----:B------:R-:W-:-:S05]  /*4240*/  @P2 IMAD.MOV.U32 R3, RZ, RZ, R7 ;  /* 0x000000ffff032224 */ /* 0x000fca00078e0007 */
[----:B------:R0:W-:Y:S02]  /*4250*/  @P2 STG.E desc[UR36][R2.64+0xc4], R51 ;  /* 0x0000c43302002986 */ /* 0x0001e4000c101924 */
[----:B0-----:R-:W-:Y:S02]  /*4260*/  @P4 IMAD.MOV.U32 R2, RZ, RZ, R4 ;  /* 0x000000ffff024224 */ /* 0x001fe400078e0004 */
[----:B------:R-:W-:-:S05]  /*4270*/  @P4 IMAD.MOV.U32 R3, RZ, RZ, R5 ;  /* 0x000000ffff034224 */ /* 0x000fca00078e0005 */
[----:B------:R0:W-:Y:S04]  /*4280*/  @P4 STG.E desc[UR36][R2.64+0xe0], R15 ;  /* 0x0000e00f02004986 */ /* 0x0001e8000c101924 */
[----:B------:R1:W-:Y:S01]  /*4290*/  @P5 STG.E desc[UR36][R4.64+0xe4], R53 ;  /* 0x0000e43504005986 */ /* 0x0003e2000c101924 */
[----:B0-----:R-:W-:Y:S02]  /*42a0*/  @P1 IMAD.MOV.U32 R2, RZ, RZ, R6 ;  /* 0x000000ffff021224 */ /* 0x001fe400078e0006 */
[----:B------:R-:W-:-:S05]  /*42b0*/  @P1 IMAD.MOV.U32 R3, RZ, RZ, R7 ;  /* 0x000000ffff031224 */ /* 0x000fca00078e0007 */
[----:B------:R1:W-:Y:S04]  /*42c0*/  @P1 STG.E desc[UR36][R2.64+0xe0], R13 ;  /* 0x0000e00d02001986 */ /* 0x0003e8000c101924 */
[----:B------:R1:W-:Y:S02]  /*42d0*/  @P0 STG.E desc[UR36][R6.64+0xe4], R55 ;  /* 0x0000e43706000986 */ /* 0x0003e4000c101924 */
.L_x_94:
[----:B------:R-:W-:Y:S05]  /*42e0*/  BSYNC B0 ;  /* 0x0000000000007941 */ /* 0x000fea0003800000 */
.L_x_32:
[----:B-1----:R-:W2:Y:S01]  /*42f0*/  LDL.64 R2, [R1] ;  /* 0x0000000001027983 */ /* 0x002ea20000100a00 */
[----:B------:R-:W-:Y:S01]  /*4300*/  ULDC.64 UR4, c[0x0][0x650] ;  /* 0x0001940000047ab9 */ /* 0x000fe20000000a00 */
[----:B------:R1:W-:Y:S01]  /*4310*/  SYNCS.ARRIVE.TRANS64.A1T0 RZ, [R64+UR47], RZ ;  /* 0x000000ff40ff79a7 */ /* 0x0003e2000810002f */
[----:B------:R-:W-:Y:S01]  /*4320*/  PRMT R0, RZ, 0x7610, R0 ;  /* 0x00007610ff007816 */ /* 0x000fe20000000000 */
[----:B-----5:R-:W-:Y:S02]  /*4330*/  IMAD.MOV.U32 R19, RZ, RZ, -0x1 ;  /* 0xffffffffff137424 */ /* 0x020fe400078e00ff */
[----:B------:R-:W-:Y:S01]  /*4340*/  IMAD.MOV.U32 R22, RZ, RZ, -0x1 ;  /* 0xffffffffff167424 */ /* 0x000fe200078e00ff */
[----:B--2---:R-:W-:-:S04]  /*4350*/  LEA R18, P0, R2, R18, 0x1 ;  /* 0x0000001202127211 */ /* 0x004fc800078008ff */
[----:B------:R-:W-:Y:S01]  /*4360*/  LEA.HI.X R17, R2, R17, R23, 0x1, P0 ;  /* 0x0000001102117211 */ /* 0x000fe200000f0c17 */
[----:B------:R-:W-:Y:S01]  /*4370*/  IMAD.MOV.U32 R2, RZ, RZ, -0x1 ;  /* 0xffffffffff027424 */ /* 0x000fe200078e00ff */
[----:B------:R-:W-:-:S04]  /*4380*/  ISETP.GE.U32.AND P0, PT, R18, UR4, PT ;  /* 0x0000000412007c0c */ /* 0x000fc8000bf06070 */
[----:B------:R-:W-:-:S13]  /*4390*/  ISETP.GE.U32.AND.EX P0, PT, R17, UR5, PT, P0 ;  /* 0x0000000511007c0c */ /* 0x000fda000bf06100 */
[----:B-1----:R-:W-:Y:S05]  /*43a0*/  @P0 BRA `(.L_x_95) ;  /* 0x0000000400700947 */ /* 0x002fea0003800000 */
[----:B0---4-:R-:W0:Y:S01]  /*43b0*/  S2R R10, SR_CTAID.X ;  /* 0x00000000000a7919 */ /* 0x011e220000002500 */
[----:B---3--:R-:W1:Y:S01]  /*43c0*/  LDC.64 R8, c[0x0][0x628] ;  /* 0x00018a00ff087b82 */ /* 0x008e620000000a00 */
[----:B------:R-:W-:Y:S01]  /*43d0*/  ULDC UR4, c[0x0][0x150] ;  /* 0x0000540000047ab9 */ /* 0x000fe20000000800 */
[----:B------:R-:W-:Y:S01]  /*43e0*/  IMAD.MOV.U32 R6, RZ, RZ, R18 ;  /* 0x000000ffff067224 */ /* 0x000fe200078e0012 */
[----:B------:R-:W2:Y:S01]  /*43f0*/  S2R R20, SR_CTAID.Y ;  /* 0x0000000000147919 */ /* 0x000ea20000002600 */
[----:B------:R-:W-:-:S04]  /*4400*/  IMAD.MOV.U32 R7, RZ, RZ, R17 ;  /* 0x000000ffff077224 */ /* 0x000fc800078e0011 */
[----:B------:R-:W3:Y:S08]  /*4410*/  LDC R15, c[0x0][0x144] ;  /* 0x00005100ff0f7b82 */ /* 0x000ef00000000800 */
[----:B------:R-:W4:Y:S08]  /*4420*/  LDC R0, c[0x0][0x630] ;  /* 0x00018c00ff007b82 */ /* 0x000f300000000800 */
[----:B------:R-:W2:Y:S01]  /*4430*/  LDC.64 R12, c[0x0][0x620] ;  /* 0x00018800ff0c7b82 */ /* 0x000ea20000000a00 */
[----:B-1----:R-:W-:-:S04]  /*4440*/  ISETP.NE.U32.AND P0, PT, R8, RZ, PT ;  /* 0x000000ff0800720c */ /* 0x002fc80003f05070 */
[----:B------:R-:W-:Y:S02]  /*4450*/  ISETP.NE.AND.EX P0, PT, R9, RZ, PT, P0 ;  /* 0x000000ff0900720c */ /* 0x000fe40003f05300 */
[----:B0-----:R-:W-:-:S05]  /*4460*/  I2FP.F32.U32 R2, R10 ;  /* 0x0000000a00027245 */ /* 0x001fca0000201000 */
[----:B------:R-:W-:-:S04]  /*4470*/  FMUL R2, R2, UR4 ;  /* 0x0000000402027c20 */ /* 0x000fc80008400000 */
[----:B------:R0:W1:Y:S02]  /*4480*/  F2I.U32.TRUNC.NTZ R14, R2 ;  /* 0x00000002000e7305 */ /* 0x000064000020f000 */
[----:B---34-:R-:W-:Y:S05]  /*4490*/  @!P0 BRA `(.L_x_96) ;  /* 0x0000000000288947 */ /* 0x018fea0003800000 */
[----:B------:R-:W3:Y:S02]  /*44a0*/  LDC R3, c[0x0][0x634] ;  /* 0x00018d00ff037b82 */ /* 0x000ee40000000800 */
[----:B---3--:R-:W-:-:S05]  /*44b0*/  IADD3 R7, P0, R18, R3, RZ ;  /* 0x0000000312077210 */ /* 0x008fca0007f1e0ff */
[----:B------:R-:W-:-:S04]  /*44c0*/  IMAD.X R11, RZ, RZ, R17, P0 ;  /* 0x000000ffff0b7224 */ /* 0x000fc800000e0611 */
[----:B0-----:R-:W-:-:S04]  /*44d0*/  IMAD.WIDE.U32 R2, R11, R8, RZ ;  /* 0x000000080b027225 */ /* 0x001fc800078e00ff */
[----:B------:R-:W-:-:S04]  /*44e0*/  IMAD.WIDE.U32 R4, P0, R7, R9, R2 ;  /* 0x0000000907047225 */ /* 0x000fc80007800002 */
[----:B------:R-:W-:-:S04]  /*44f0*/  IMAD.WIDE.U32 R2, R7, R8, RZ ;  /* 0x0000000807027225 */ /* 0x000fc800078e00ff */
[----:B------:R-:W-:Y:S01]  /*4500*/  IMAD.X R7, RZ, RZ, RZ, P0 ;  /* 0x000000ffff077224 */ /* 0x000fe200000e06ff */
[----:B------:R-:W-:Y:S01]  /*4510*/  IADD3 RZ, P0, R3, R4, RZ ;  /* 0x0000000403ff7210 */ /* 0x000fe20007f1e0ff */
[----:B------:R-:W-:-:S04]  /*4520*/  IMAD.MOV.U32 R6, RZ, RZ, R5 ;  /* 0x000000ffff067224 */ /* 0x000fc800078e0005 */
[----:B------:R-:W-:-:S08]  /*4530*/  IMAD.WIDE.U32.X R6, R11, R9, R6, P0 ;  /* 0x000000090b067225 */ /* 0x000fd000000e0406 */
.L_x_96:
[----:B------:R-:W3:Y:S01]  /*4540*/  LDC.64 R26, c[0x0][0x640] ;  /* 0x00019000ff1a7b82 */ /* 0x000ee20000000a00 */
[-C--:B------:R-:W-:Y:S01]  /*4550*/  SHF.R.U64 R11, R6, R0.reuse, R7 ;  /* 0x00000000060b7219 */ /* 0x080fe20000001207 */
[----:B------:R-:W-:Y:S01]  /*4560*/  IMAD.MOV.U32 R19, RZ, RZ, R17 ;  /* 0x000000ffff137224 */ /* 0x000fe200078e0011 */
[----:B------:R-:W-:Y:S01]  /*4570*/  SHF.R.U32.HI R0, RZ, R0, R7 ;  /* 0x00000000ff007219 */ /* 0x000fe20000011607 */
[----:B-1----:R-:W-:Y:S01]  /*4580*/  IMAD.MOV R14, RZ, RZ, -R14 ;  /* 0x000000ffff0e7224 */ /* 0x002fe200078e0a0e */
[----:B------:R-:W-:Y:S01]  /*4590*/  IADD3 R5, P0, RZ, -R11, RZ ;  /* 0x8000000bff057210 */ /* 0x000fe20007f1e0ff */
[----:B------:R-:W-:Y:S01]  /*45a0*/  ULDC UR4, c[0x0][0x154] ;  /* 0x0000550000047ab9 */ /* 0x000fe20000000800 */
[----:B------:R-:W-:Y:S01]  /*45b0*/  IMAD.MOV.U32 R7, RZ, RZ, 0x1 ;  /* 0x00000001ff077424 */ /* 0x000fe200078e00ff */
[----:B------:R-:W1:Y:S01]  /*45c0*/  LDC R4, c[0x0][0x618] ;  /* 0x00018600ff047b82 */ /* 0x000e620000000800 */
[----:B------:R-:W-:Y:S02]  /*45d0*/  IMAD R22, R15, R14, R10 ;  /* 0x0000000e0f167224 */ /* 0x000fe400078e020a */
[----:B------:R-:W-:-:S04]  /*45e0*/  IMAD.X R3, RZ, RZ, ~R0, P0 ;  /* 0x000000ffff037224 */ /* 0x000fc800000e0e00 */
[-C--:B--2---:R-:W-:Y:S01]  /*45f0*/  IMAD R0, R3, R12.reuse, RZ ;  /* 0x0000000c03007224 */ /* 0x084fe200078e02ff */
[----:B------:R-:W2:Y:S01]  /*4600*/  LDC R6, c[0x0][0x608] ;  /* 0x00018200ff067b82 */ /* 0x000ea20000000800 */
[----:B0-----:R-:W-:-:S04]  /*4610*/  IMAD.WIDE.U32 R2, R5, R12, R18 ;  /* 0x0000000c05027225 */ /* 0x001fc800078e0012 */
[----:B------:R-:W-:Y:S01]  /*4620*/  IMAD R5, R5, R13, R0 ;  /* 0x0000000d05057224 */ /* 0x000fe200078e0200 */
[----:B------:R-:W-:Y:S02]  /*4630*/  I2FP.F32.U32 R0, R20 ;  /* 0x0000001400007245 */ /* 0x000fe40000201000 */
[----:B------:R-:W0:Y:S01]  /*4640*/  LDC R24, c[0x0][0x658] ;  /* 0x00019600ff187b82 */ /* 0x000e220000000800 */
[----:B------:R-:W-:Y:S01]  /*4650*/  IMAD.IADD R3, R3, 0x1, R5 ;  /* 0x0000000103037824 */ /* 0x000fe200078e0205 */
[----:B---3--:R-:W-:Y:S01]  /*4660*/  ISETP.NE.U32.AND P0, PT, R26, RZ, PT ;  /* 0x000000ff1a00720c */ /* 0x008fe20003f05070 */
[----:B------:R-:W-:Y:S01]  /*4670*/  FMUL R0, R0, UR4 ;  /* 0x0000000400007c20 */ /* 0x000fe20008400000 */
[----:B------:R-:W-:Y:S02]  /*4680*/  IMAD.MOV.U32 R5, RZ, RZ, -0x1 ;  /* 0xffffffffff057424 */ /* 0x000fe400078e00ff */
[----:B------:R-:W-:Y:S01]  /*4690*/  ISETP.NE.AND.EX P0, PT, R27, RZ, PT, P0 ;  /* 0x000000ff1b00720c */ /* 0x000fe20003f05300 */
[----:B------:R3:W4:Y:S01]  /*46a0*/  F2I.U32.TRUNC.NTZ R12, R0 ;  /* 0x00000000000c7305 */ /* 0x000722000020f000 */
[----:B------:R-:W3:Y:S01]  /*46b0*/  LDC R15, c[0x0][0x148] ;  /* 0x00005200ff0f7b82 */ /* 0x000ee20000000800 */
[----:B-1----:R-:W-:-:S02]  /*46c0*/  SHF.R.U64 R10, R2, R4, R3 ;  /* 0x00000004020a7219 */ /* 0x002fc40000001203 */
[----:B------:R-:W-:-:S05]  /*46d0*/  SHF.R.U32.HI R3, RZ, R4, R3 ;  /* 0x00000004ff037219 */ /* 0x000fca0000011603 */
[----:B------:R-:W1:Y:S01]  /*46e0*/  LDC R14, c[0x0][0x600] ;  /* 0x00018000ff0e7b82 */ /* 0x000e620000000800 */
[-CC-:B--2---:R-:W-:Y:S02]  /*46f0*/  SHF.R.U64 R8, R10, R6.reuse, R3.reuse ;  /* 0x000000060a087219 */ /* 0x184fe40000001203 */
[----:B------:R-:W-:-:S05]  /*4700*/  SHF.R.U32.HI R3, RZ, R6, R3 ;  /* 0x00000006ff037219 */ /* 0x000fca0000011603 */
[----:B------:R-:W2:Y:S01]  /*4710*/  LDC R21, c[0x0][0x648] ;  /* 0x00019200ff157b82 */ /* 0x000ea20000000800 */
[-CC-:B0-----:R-:W-:Y:S02]  /*4720*/  SHF.R.U64 R13, R8, R24.reuse, R3.reuse ;  /* 0x00000018080d7219 */ /* 0x181fe40000001203 */
[-C--:B------:R-:W-:Y:S02]  /*4730*/  SHF.L.U32 R5, R5, R24.reuse, RZ ;  /* 0x0000001805057219 */ /* 0x080fe400000006ff */
[-C--:B------:R-:W-:Y:S01]  /*4740*/  SHF.R.U32.HI R3, RZ, R24.reuse, R3 ;  /* 0x00000018ff037219 */ /* 0x080fe20000011603 */
[----:B------:R-:W-:Y:S01]  /*4750*/  IMAD.MOV.U32 R2, RZ, RZ, R13 ;  /* 0x000000ffff027224 */ /* 0x000fe200078e000d */
[----:B------:R-:W-:Y:S01]  /*4760*/  SHF.L.U32 R24, R7, R24, RZ ;  /* 0x0000001807187219 */ /* 0x000fe200000006ff */
[----:B------:R-:W0:Y:S01]  /*4770*/  LDC R25, c[0x0][0x638] ;  /* 0x00018e00ff197b82 */ /* 0x000e220000000800 */
[----:B------:R-:W-:-:S07]  /*4780*/  LOP3.LUT R19, RZ, R5, RZ, 0x33, !PT ;  /* 0x00000005ff137212 */ /* 0x000fce00078e33ff */
[----:B------:R-:W0:Y:S01]  /*4790*/  LDC R28, c[0x0][0x610] ;  /* 0x00018400ff1c7b82 */ /* 0x000e220000000800 */
[----:B----4-:R-:W-:Y:S05]  /*47a0*/  @!P0 BRA `(.L_x_97) ;  /* 0x0000000000288947 */ /* 0x010fea0003800000 */
[----:B---3--:R-:W3:Y:S02]  /*47b0*/  LDC R0, c[0x0][0x64c] ;  /* 0x00019300ff007b82 */ /* 0x008ee40000000800 */
[----:B---3--:R-:W-:-:S05]  /*47c0*/  IADD3 R7, P0, R13, R0, RZ ;  /* 0x000000000d077210 */ /* 0x008fca0007f1e0ff */
        /* <DEDUP_REMOVED lines=8> */
.L_x_97:
[----:B------:R-:W4:Y:S01]  /*4850*/  LDC R4, c[0x0][0x65c] ;  /* 0x00019700ff047b82 */ /* 0x000f220000000800 */
[----:B--23--:R-:W-:Y:S01]  /*4860*/  SHF.R.U64 R0, R2, R21, R3 ;  /* 0x0000001502007219 */ /* 0x00cfe20000001203 */
[----:B-1----:R-:W-:Y:S01]  /*4870*/  VIADD R3, R14, 0xffffffff ;  /* 0xffffffff0e037836 */ /* 0x002fe20000000000 */
[----:B------:R-:W-:Y:S01]  /*4880*/  LOP3.LUT R19, R8, R19, RZ, 0xc0, !PT ;  /* 0x0000001308137212 */ /* 0x000fe200078ec0ff */
[----:B------:R-:W-:Y:S02]  /*4890*/  IMAD.MOV R12, RZ, RZ, -R12 ;  /* 0x000000ffff0c7224 */ /* 0x000fe400078e0a0c */
[----:B------:R-:W-:Y:S01]  /*48a0*/  IMAD.MOV R2, RZ, RZ, -R0 ;  /* 0x000000ffff027224 */ /* 0x000fe200078e0a00 */
[----:B------:R-:W-:Y:S01]  /*48b0*/  LOP3.LUT R3, R10, R3, RZ, 0xc0, !PT ;  /* 0x000000030a037212 */ /* 0x000fe200078ec0ff */
[----:B------:R-:W-:Y:S02]  /*48c0*/  IMAD R19, R24, R0, R19 ;  /* 0x0000000018137224 */ /* 0x000fe400078e0213 */
[----:B0-----:R-:W-:-:S04]  /*48d0*/  IMAD R0, R2, R25, R13 ;  /* 0x0000001902007224 */ /* 0x001fc800078e020d */
[----:B------:R-:W-:Y:S01]  /*48e0*/  IMAD R2, R0, R14, R3 ;  /* 0x0000000e00027224 */ /* 0x000fe200078e0203 */
[----:B----4-:R-:W-:Y:S01]  /*48f0*/  ISETP.NE.AND P0, PT, R4, 0x1, PT ;  /* 0x000000010400780c */ /* 0x010fe20003f05270 */
[----:B------:R-:W-:-:S05]  /*4900*/  IMAD.MOV.U32 R4, RZ, RZ, 0x1 ;  /* 0x00000001ff047424 */ /* 0x000fca00078e00ff */
[----:B------:R-:W-:-:S07]  /*4910*/  PRMT R0, R4, 0x7610, R0 ;  /* 0x0000761004007816 */ /* 0x000fce0000000000 */
[----:B------:R-:W-:-:S04]  /*4920*/  @P0 IMAD R22, R15, R12, R20 ;  /* 0x0000000c0f160224 */ /* 0x000fc800078e0214 */
[----:B------:R-:W-:-:S05]  /*4930*/  IMAD R19, R19, R28, R22 ;  /* 0x0000001c13137224 */ /* 0x000fca00078e0216 */
[----:B------:R-:W-:Y:S02]  /*4940*/  SEL R22, R2, R19, !P0 ;  /* 0x0000001302167207 */ /* 0x000fe40004000000 */
[----:B------:R-:W-:Y:S01]  /*4950*/  SEL R19, R19, R2, !P0 ;  /* 0x0000000213137207 */ /* 0x000fe20004000000 */
[----:B------:R-:W-:-:S07]  /*4960*/  IMAD.MOV.U32 R2, RZ, RZ, R11 ;  /* 0x000000ffff027224 */ /* 0x000fce00078e000b */
.L_x_95:
[----:B------:R-:W-:Y:S02]  /*4970*/  LOP3.LUT P0, RZ, R0, 0xff, RZ, 0xc0, !PT ;  /* 0x000000ff00ff7812 */ /* 0x000fe4000780c0ff */
[----:B------:R-:W-:-:S11]  /*4980*/  LOP3.LUT R71, R71, 0x1, RZ, 0x3c, !PT ;  /* 0x0000000147477812 */ /* 0x000fd600078e3cff */
[----:B------:R-:W-:Y:S05]  /*4990*/  @P0 BRA `(.L_x_98) ;  /* 0xffffffc800cc0947 */ /* 0x000fea000383ffff */
[----:B------:R-:W-:Y:S05]  /*49a0*/  EXIT ;  /* 0x000000000000794d */ /* 0x000fea0003800000 */
.L_x_13:
[----:B------:R-:W-:-:S08]  /*49b0*/  ISETP.NE.AND P0, PT, R0, RZ, PT ;  /* 0x000000ff0000720c */ /* 0x000fd00003f05270 */
[----:B0-----:R-:W0:-:S00]  /*49c0*/  USETMAXREG.DEALLOC.CTAPOOL 0x28 ;  /* 0x00000028000079c8 */ /* 0x001e0000080e0500 */
[----:B------:R-:W-:Y:S05]  /*49d0*/  @P0 EXIT ;  /* 0x000000000000094d */ /* 0x000fea0003800000 */
[----:B0-----:R-:W-:Y:S01]  /*49e0*/  LOP3.LUT P0, RZ, R8, 0xff, RZ, 0xc0, !PT ;  /* 0x000000ff08ff7812 */ /* 0x001fe2000780c0ff */
[----:B------:R-:W-:Y:S02]  /*49f0*/  IMAD.MOV.U32 R0, RZ, RZ, 0x1 ;  /* 0x00000001ff007424 */ /* 0x000fe400078e00ff */
[----:B------:R-:W-:-:S10]  /*4a00*/  IMAD.MOV.U32 R7, RZ, RZ, RZ ;  /* 0x000000ffff077224 */ /* 0x000fd400078e00ff */
[----:B------:R-:W-:Y:S05]  /*4a10*/  @!P0 BRA `(.L_x_99) ;  /* 0x0000000c00148947 */ /* 0x000fea0003800000 */
[----:B------:R-:W-:Y:S01]  /*4a20*/  LOP3.LUT P0, RZ, R4, 0x1f, RZ, 0xc0, !PT ;  /* 0x0000001f04ff7812 */ /* 0x000fe2000780c0ff */
[----:B------:R-:W-:Y:S01]  /*4a30*/  ULDC UR5, c[0x0][0x658] ;  /* 0x0001960000057ab9 */ /* 0x000fe20000000800 */
[----:B------:R-:W-:Y:S01]  /*4a40*/  UMOV UR6, 0xffffffff ;  /* 0xffffffff00067882 */ /* 0x000fe20000000000 */
[----:B------:R-:W-:Y:S01]  /*4a50*/  BSSY B0, `(.L_x_99) ;  /* 0x00000c1000007945 */ /* 0x000fe20003800000 */
[----:B------:R-:W-:Y:S01]  /*4a60*/  USHF.L.U32 UR6, UR6, UR5, URZ ;  /* 0x0000000506067299 */ /* 0x000fe2000800063f */
[C---:B------:R-:W-:Y:S01]  /*4a70*/  ISETP.NE.AND P2, PT, R3.reuse, RZ, PT ;  /* 0x000000ff0300720c */ /* 0x040fe20003f45270 */
[----:B------:R-:W-:Y:S01]  /*4a80*/  IMAD.MOV.U32 R8, RZ, RZ, 0x1 ;  /* 0x00000001ff087424 */ /* 0x000fe200078e00ff */
[----:B------:R-:W-:Y:S01]  /*4a90*/  ISETP.NE.OR P0, PT, R3, RZ, !P0 ;  /* 0x000000ff0300720c */ /* 0x000fe20004705670 */
[----:B------:R-:W-:Y:S01]  /*4aa0*/  IMAD.MOV.U32 R0, RZ, RZ, 0x1 ;  /* 0x00000001ff007424 */ /* 0x000fe200078e00ff */
[----:B------:R-:W-:Y:S01]  /*4ab0*/  LOP3.LUT R6, R16, 0x2, RZ, 0xfc, !PT ;  /* 0x0000000210067812 */ /* 0x000fe200078efcff */
[----:B------:R-:W-:Y:S01]  /*4ac0*/  IMAD.MOV.U32 R7, RZ, RZ, RZ ;  /* 0x000000ffff077224 */ /* 0x000fe200078e00ff */
[----:B------:R-:W-:Y:S01]  /*4ad0*/  ULDC UR4, c[0x0][0x600] ;  /* 0x0001800000047ab9 */ /* 0x000fe20000000800 */
[----:B------:R-:W-:Y:S01]  /*4ae0*/  UMOV UR7, 0x1 ;  /* 0x0000000100077882 */ /* 0x000fe20000000000 */
[----:B------:R-:W-:-:S02]  /*4af0*/  UIADD3 UR19, UR40, 0x1, URZ ;  /* 0x0000000128137890 */ /* 0x000fc4000fffe03f */
[----:B------:R-:W-:Y:S02]  /*4b00*/  UIADD3 UR15, UR4, -0x1, URZ ;  /* 0xffffffff040f7890 */ /* 0x000fe4000fffe03f */
[----:B------:R-:W-:Y:S02]  /*4b10*/  USHF.L.U32 UR17, UR7, UR5, URZ ;  /* 0x0000000507117299 */ /* 0x000fe4000800063f */
[----:B------:R-:W-:Y:S01]  /*4b20*/  ULOP3.LUT UR16, URZ, UR6, URZ, 0x33, !UPT ;  /* 0x000000063f107292 */ /* 0x000fe2000f8e333f */
[----:B------:R-:W-:-:S11]  /*4b30*/  ULDC.64 UR20, c[0x0][0x198] ;  /* 0x0000660000147ab9 */ /* 0x000fd60000000a00 */
.L_x_111:
[----:B------:R-:W-:-:S03]  /*4b40*/  UMOV UR4, 0xffffffff ;  /* 0xffffffff00047882 */ /* 0x000fc60000000000 */
[----:B------:R-:W-:Y:S05]  /*4b50*/  BRA.DIV UR4, `(.L_x_100) ;  /* 0x0000000e04fc7947 */ /* 0x000fea000b800000 */
[----:B------:R-:W-:-:S13]  /*4b60*/  ELECT P6, URZ, PT ;  /* 0x00000000003f782f */ /* 0x000fda00038c0000 */
.L_x_125:
[----:B------:R-:W0:Y:S01]  /*4b70*/  LDC R3, c[0x0][0x28c] ;  /* 0x0000a300ff037b82 */ /* 0x000e220000000800 */
[----:B------:R-:W-:Y:S01]  /*4b80*/  BSSY B1, `(.L_x_101) ;  /* 0x0000035000017945 */ /* 0x000fe20003800000 */
[----:B0-----:R-:W-:-:S13]  /*4b90*/  ISETP.LT.OR P6, PT, R3, 0x1, !P6 ;  /* 0x000000010300780c */ /* 0x001fda00077c1670 */
[----:B------:R-:W-:Y:S05]  /*4ba0*/  @P6 BRA `(.L_x_102) ;  /* 0x0000000000c86947 */ /* 0x000fea0003800000 */
[----:B------:R-:W-:Y:S02]  /*4bb0*/  IMAD.SHL.U32 R22, R22, 0x40, RZ ;  /* 0x0000004016167824 */ /* 0x000fe400078e00ff */
[----:B------:R-:W-:Y:S02]  /*4bc0*/  IMAD.SHL.U32 R19, R19, 0x40, RZ ;  /* 0x0000004013137824 */ /* 0x000fe400078e00ff */
[----:B------:R-:W-:Y:S02]  /*4bd0*/  IMAD.MOV.U32 R12, RZ, RZ, RZ ;  /* 0x000000ffff0c7224 */ /* 0x000fe400078e00ff */
[----:B------:R-:W-:Y:S02]  /*4be0*/  IMAD.U32 R13, RZ, RZ, UR19 ;  /* 0x00000013ff0d7e24 */ /* 0x000fe4000f8e00ff */
[----:B------:R-:W-:Y:S02]  /*4bf0*/  IMAD.MOV.U32 R3, RZ, RZ, R0 ;  /* 0x000000ffff037224 */ /* 0x000fe400078e0000 */
[----:B------:R-:W-:-:S07]  /*4c00*/  IMAD.MOV.U32 R4, RZ, RZ, R7 ;  /* 0x000000ffff047224 */ /* 0x000fce00078e0007 */
.L_x_106:
[----:B------:R-:W0:Y:S01]  /*4c10*/  S2R R10, SR_CgaCtaId ;  /* 0x00000000000a7919 */ /* 0x000e220000008800 */
[----:B------:R-:W-:Y:S01]  /*4c20*/  MOV R5, 0x400 ;  /* 0x0000040000057802 */ /* 0x000fe20000000f00 */
[----:B------:R-:W1:Y:S03]  /*4c30*/  @!P2 LDC R9, c[0x0][0x500] ;  /* 0x00014000ff09ab82 */ /* 0x000e660000000800 */
[----:B0-----:R-:W-:Y:S02]  /*4c40*/  LEA R11, R10, R5, 0x18 ;  /* 0x000000050a0b7211 */ /* 0x001fe400078ec0ff */
[----:B------:R-:W-:-:S03]  /*4c50*/  SHF.L.U32 R5, R3, 0x1f, RZ ;  /* 0x0000001f03057819 */ /* 0x000fc600000006ff */
[----:B------:R-:W-:-:S04]  /*4c60*/  IMAD R10, R4, 0x8, R11 ;  /* 0x00000008040a7824 */ /* 0x000fc800078e020b */
[----:B------:R-:W0:Y:S02]  /*4c70*/  SYNCS.PHASECHK.TRANS64.TRYWAIT P1, [R10+URZ+0x28], R5 ;  /* 0x000028050a0075a7 */ /* 0x000e24000802017f */
[----:B01----:R-:W-:Y:S05]  /*4c80*/  @!P1 BRA `(.L_x_103) ;  /* 0x0000000c00d09947 */ /* 0x003fea0003800000 */
.L_x_126:
[----:B0-----:R-:W-:Y:S01]  /*4c90*/  PRMT R5, R6, 0x9910, RZ ;  /* 0x0000991006057816 */ /* 0x001fe200000000ff */
[----:B------:R0:W-:Y:S03]  /*4ca0*/  @!P2 SYNCS.ARRIVE.TRANS64 RZ, [R10+URZ], R9 ;  /* 0x000000090affa9a7 */ /* 0x0001e6000800003f */
[----:B------:R-:W-:-:S13]  /*4cb0*/  ISETP.NE.AND P1, PT, R5, 0x2, PT ;  /* 0x000000020500780c */ /* 0x000fda0003f25270 */
[----:B0-----:R-:W-:Y:S05]  /*4cc0*/  @P1 BRA `(.L_x_104) ;  /* 0x0000000000041947 */ /* 0x001fea0003800000 */
[----:B------:R-:W-:Y:S01]  /*4cd0*/  BPT.TRAP 0x1 ;  /* 0x000000040000795c */ /* 0x000fe20000300000 */
.L_x_104:
[----:B------:R-:W-:Y:S05]  /*4ce0*/  @P0 BRA `(.L_x_105) ;  /* 0x0000000000040947 */ /* 0x000fea0003800000 */
[----:B------:R-:W-:Y:S01]  /*4cf0*/  BPT.TRAP 0x1 ;  /* 0x000000040000795c */ /* 0x000fe20000300000 */
.L_x_105:
[----:B------:R-:W-:Y:S01]  /*4d00*/  IMAD R11, R4, 0x2000, R11 ;  /* 0x00002000040b7824 */ /* 0x000fe200078e020b */
[----:B------:R-:W-:Y:S01]  /*4d10*/  R2UR UR9, R10 ;  /* 0x000000000a0972ca */ /* 0x000fe200000e0000 */
[----:B------:R-:W-:Y:S01]  /*4d20*/  VIADD R13, R13, 0xffffffff ;  /* 0xffffffff0d0d7836 */ /* 0x000fe20000000000 */
[----:B------:R-:W-:Y:S01]  /*4d30*/  UIADD3 UR4, UP0, UR20, 0xf0, URZ ;  /* 0x000000f014047890 */ /* 0x000fe2000ff1e03f */
[----:B------:R-:W-:Y:S01]  /*4d40*/  R2UR UR11, R19 ;  /* 0x00000000130b72ca */ /* 0x000fe200000e0000 */
[----:B------:R-:W-:Y:S01]  /*4d50*/  UIADD3 UR22, UP1, UR20, 0x1f0, URZ ;  /* 0x000001f014167890 */ /* 0x000fe2000ff3e03f */
[----:B------:R-:W-:Y:S01]  /*4d60*/  R2UR UR8, R11 ;  /* 0x000000000b0872ca */ /* 0x000fe200000e0000 */
[----:B------:R-:W-:Y:S01]  /*4d70*/  UIADD3.X UR5, URZ, UR21, URZ, UP0, !UPT ;  /* 0x000000153f057290 */ /* 0x000fe200087fe43f */
[----:B------:R-:W-:Y:S01]  /*4d80*/  R2UR UR10, R12 ;  /* 0x000000000c0a72ca */ /* 0x000fe200000e0000 */
[----:B------:R-:W-:Y:S01]  /*4d90*/  VIADD R4, R4, 0x1 ;  /* 0x0000000104047836 */ /* 0x000fe20000000000 */
[----:B------:R-:W-:Y:S01]  /*4da0*/  R2UR UR12, R2 ;  /* 0x00000000020c72ca */ /* 0x000fe200000e0000 */
[----:B------:R-:W-:Y:S01]  /*4db0*/  UIADD3.X UR23, URZ, UR21, URZ, UP1, !UPT ;  /* 0x000000153f177290 */ /* 0x000fe20008ffe43f */
[----:B------:R-:W-:Y:S01]  /*4dc0*/  R2UR UR18, R22 ;  /* 0x00000000161272ca */ /* 0x000fe200000e0000 */
[----:B------:R-:W-:Y:S01]  /*4dd0*/  UMOV UR6, 0x0 ;  /* 0x0000000000067882 */ /* 0x000fe20000000000 */
[----:B------:R-:W-:Y:S01]  /*4de0*/  ISETP.GT.AND P3, PT, R13, 0x1, PT ;  /* 0x000000010d00780c */ /* 0x000fe20003f64270 */
[----:B------:R-:W-:Y:S01]  /*4df0*/  UMOV UR7, 0x10000000 ;  /* 0x1000000000077882 */ /* 0x000fe20000000000 */
[----:B------:R-:W-:Y:S01]  /*4e00*/  ISETP.NE.AND P1, PT, R4, 0x5, PT ;  /* 0x000000050400780c */ /* 0x000fe20003f25270 */
[----:B------:R-:W-:-:S02]  /*4e10*/  VIADD R12, R12, 0x20 ;  /* 0x000000200c0c7836 */ /* 0x000fc40000000000 */
[----:B------:R-:W-:Y:S01]  /*4e20*/  UIADD3 UR13, UR8, 0x180, URZ ;  /* 0x00000180080d7890 */ /* 0x000fe2000fffe03f */
[----:B------:R-:W-:Y:S01]  /*4e30*/  SEL R10, RZ, 0x1, P1 ;  /* 0x00000001ff0a7807 */ /* 0x000fe20000800000 */
[----:B------:R-:W-:Y:S01]  /*4e40*/  UIADD3 UR14, UR8, 0xa180, URZ ;  /* 0x0000a180080e7890 */ /* 0x000fe2000fffe03f */
[----:B------:R-:W-:Y:S02]  /*4e50*/  SEL R4, R4, RZ, P1 ;  /* 0x000000ff04047207 */ /* 0x000fe40000800000 */
[----:B------:R-:W-:Y:S02]  /*4e60*/  LOP3.LUT R3, R3, R10, RZ, 0x3c, !PT ;  /* 0x0000000a03037212 */ /* 0x000fe400078e3cff */
[----:B------:R-:W-:Y:S02]  /*4e70*/  UMOV UR8, UR13 ;  /* 0x0000000d00087c82 */ /* 0x000fe40008000000 */
[----:B------:R0:W-:Y:S02]  /*4e80*/  UTMALDG.3D [UR8], [UR4], desc[UR6] ;  /* 0x00000608040075b4 */ /* 0x0001e40008011000 */
[----:B0-----:R-:W-:Y:S01]  /*4e90*/  UMOV UR8, UR14 ;  /* 0x0000000e00087c82 */ /* 0x001fe20008000000 */
[----:B------:R-:W-:-:S02]  /*4ea0*/  UMOV UR11, UR18 ;  /* 0x00000012000b7c82 */ /* 0x000fc40008000000 */
[----:B------:R0:W-:Y:S02]  /*4eb0*/  UTMALDG.3D [UR8], [UR22], desc[UR6] ;  /* 0x00000608160075b4 */ /* 0x0001e40008011000 */
[----:B0-----:R-:W-:Y:S05]  /*4ec0*/  @P3 BRA `(.L_x_106) ;  /* 0xfffffffc00503947 */ /* 0x001fea000383ffff */
.L_x_102:
[----:B------:R-:W-:Y:S05]  /*4ed0*/  BSYNC B1 ;  /* 0x0000000000017941 */ /* 0x000fea0003800000 */
.L_x_101:
[----:B------:R-:W2:Y:S01]  /*4ee0*/  LDL.64 R10, [R1] ;  /* 0x00000000010a7983 */ /* 0x000ea20000100a00 */
[----:B------:R-:W-:Y:S01]  /*4ef0*/  LOP3.LUT P4, RZ, R8, 0xff, RZ, 0xc0, !PT ;  /* 0x000000ff08ff7812 */ /* 0x000fe2000788c0ff */
[----:B------:R-:W-:Y:S01]  /*4f00*/  VIADD R4, R7, UR40 ;  /* 0x0000002807047c36 */ /* 0x000fe20008000000 */
[----:B------:R-:W-:Y:S01]  /*4f10*/  ULDC.64 UR4, c[0x0][0x650] ;  /* 0x0001940000047ab9 */ /* 0x000fe20000000a00 */
[----:B------:R-:W-:Y:S01]  /*4f20*/  IMAD.U32 R7, RZ, RZ, UR40 ;  /* 0x00000028ff077e24 */ /* 0x000fe2000f8e00ff */
[----:B------:R-:W-:Y:S01]  /*4f30*/  UISETP.GE.U32.AND UP0, UPT, UR40, 0x5, UPT ;  /* 0x000000052800788c */ /* 0x000fe2000bf06070 */
[----:B------:R-:W-:Y:S01]  /*4f40*/  BSSY B1, `(.L_x_107) ;  /* 0x000006f000017945 */ /* 0x000fe20003800000 */
[----:B------:R-:W-:Y:S01]  /*4f50*/  ISETP.GT.U32.AND P1, PT, R4, 0x4, PT ;  /* 0x000000040400780c */ /* 0x000fe20003f24070 */
[----:B------:R-:W-:Y:S01]  /*4f60*/  IMAD.MOV.U32 R19, RZ, RZ, -0x1 ;  /* 0xffffffffff137424 */ /* 0x000fe200078e00ff */
[----:B------:R-:W-:Y:S01]  /*4f70*/  PRMT R8, RZ, 0x7610, R8 ;  /* 0x00007610ff087816 */ /* 0x000fe20000000008 */
[----:B------:R-:W-:Y:S01]  /*4f80*/  IMAD.MOV.U32 R22, RZ, RZ, -0x1 ;  /* 0xffffffffff167424 */ /* 0x000fe200078e00ff */
[----:B------:R-:W-:-:S02]  /*4f90*/  ISETP.LT.U32.AND P1, PT, R7, 0x5, P1 ;  /* 0x000000050700780c */ /* 0x000fc40000f21070 */
[----:B------:R-:W-:Y:S01]  /*4fa0*/  PLOP3.LUT P3, PT, PT, PT, UP0, 0x80, 0x0 ;  /* 0x000000000000781c */ /* 0x000fe20003f6f008 */
[----:B------:R-:W0:Y:S01]  /*4fb0*/  @P4 S2R R3, SR_CgaCtaId ;  /* 0x0000000000034919 */ /* 0x000e220000008800 */
[----:B------:R-:W-:-:S04]  /*4fc0*/  @P4 MOV R2, 0x400 ;  /* 0x0000040000024802 */ /* 0x000fc80000000f00 */
[----:B0-----:R-:W-:Y:S01]  /*4fd0*/  @P4 LEA R5, R3, R2, 0x18 ;  /* 0x0000000203054211 */ /* 0x001fe200078ec0ff */
[----:B------:R-:W-:-:S03]  /*4fe0*/  IMAD.WIDE.U32 R2, R4, -0x33333333, RZ ;  /* 0xcccccccd04027825 */ /* 0x000fc600078e00ff */
[----:B------:R0:W-:Y:S01]  /*4ff0*/  @P4 SYNCS.ARRIVE.TRANS64.A1T0 RZ, [R5+URZ+0x88], RZ ;  /* 0x000088ff05ff49a7 */ /* 0x0001e2000810003f */
[----:B------:R-:W-:Y:S01]  /*5000*/  IMAD.MOV.U32 R2, RZ, RZ, -0x1 ;  /* 0xffffffffff027424 */ /* 0x000fe200078e00ff */
[----:B0-----:R-:W-:Y:S02]  /*5010*/  SHF.R.U32.HI R5, RZ, 0x2, R3 ;  /* 0x00000002ff057819 */ /* 0x001fe40000011603 */
[----:B------:R-:W-:-:S03]  /*5020*/  SEL R3, RZ, 0x1, !P1 ;  /* 0x00000001ff037807 */ /* 0x000fc60004800000 */
[----:B------:R-:W-:Y:S01]  /*5030*/  IMAD R7, R5, -0x5, R4 ;  /* 0xfffffffb05077824 */ /* 0x000fe200078e0204 */
[----:B------:R-:W-:Y:S02]  /*5040*/  LOP3.LUT R0, R0, R3, RZ, 0x3c, !PT ;  /* 0x0000000300007212 */ /* 0x000fe400078e3cff */
[----:B------:R-:W-:Y:S02]  /*5050*/  PRMT R3, RZ, 0x7610, R3 ;  /* 0x00007610ff037816 */ /* 0x000fe40000000003 */
[----:B------:R-:W-:Y:S02]  /*5060*/  @P3 LOP3.LUT R0, R0, 0x1, R5, 0x78, !PT ;  /* 0x0000000100003812 */ /* 0x000fe400078e7805 */
[----:B--2---:R-:W-:-:S04]  /*5070*/  IADD3 R18, P4, R18, R10, RZ ;  /* 0x0000000a12127210 */ /* 0x004fc80007f9e0ff */
[----:B------:R-:W-:Y:S01]  /*5080*/  ISETP.GE.U32.AND P1, PT, R18, UR4, PT ;  /* 0x0000000412007c0c */ /* 0x000fe2000bf26070 */
[----:B------:R-:W-:-:S05]  /*5090*/  IMAD.X R17, R17, 0x1, R23, P4 ;  /* 0x0000000111117824 */ /* 0x000fca00020e0617 */
[----:B------:R-:W-:-:S13]  /*50a0*/  ISETP.GE.U32.AND.EX P1, PT, R17, UR5, PT, P1 ;  /* 0x0000000511007c0c */ /* 0x000fda000bf26110 */
[----:B------:R-:W-:Y:S05]  /*50b0*/  @P1 BRA `(.L_x_108) ;  /* 0x00000004005c1947 */ /* 0x000fea0003800000 */
[----:B------:R-:W0:Y:S01]  /*50c0*/  S2R R11, SR_CTAID.X ;  /* 0x00000000000b7919 */ /* 0x000e220000002500 */
[----:B------:R-:W-:Y:S01]  /*50d0*/  ULDC.64 UR4, c[0x0][0x628] ;  /* 0x00018a0000047ab9 */ /* 0x000fe20000000a00 */
[----:B------:R-:W1:Y:S01]  /*50e0*/  LDC R12, c[0x0][0x144] ;  /* 0x00005100ff0c7b82 */ /* 0x000e620000000800 */
[----:B------:R-:W-:Y:S01]  /*50f0*/  ISETP.NE.U32.AND P1, PT, RZ, UR4, PT ;  /* 0x00000004ff007c0c */ /* 0x000fe2000bf25070 */
[----:B------:R-:W2:Y:S01]  /*5100*/  S2R R9, SR_CTAID.Y ;  /* 0x0000000000097919 */ /* 0x000ea20000002600 */
[----:B------:R-:W-:Y:S01]  /*5110*/  ULDC UR6, c[0x0][0x150] ;  /* 0x0000540000067ab9 */ /* 0x000fe20000000800 */
[----:B------:R-:W-:Y:S01]  /*5120*/  ULDC UR7, c[0x0][0x630] ;  /* 0x00018c0000077ab9 */ /* 0x000fe20000000800 */
[----:B------:R-:W-:Y:S01]  /*5130*/  ISETP.NE.AND.EX P1, PT, RZ, UR5, PT, P1 ;  /* 0x00000005ff007c0c */ /* 0x000fe2000bf25310 */
[----:B------:R-:W-:Y:S01]  /*5140*/  IMAD.MOV.U32 R2, RZ, RZ, R18 ;  /* 0x000000ffff027224 */ /* 0x000fe200078e0012 */
[----:B0-----:R-:W-:-:S05]  /*5150*/  I2FP.F32.U32 R3, R11 ;  /* 0x0000000b00037245 */ /* 0x001fca0000201000 */
[----:B------:R-:W-:Y:S01]  /*5160*/  FMUL R14, R3, UR6 ;  /* 0x00000006030e7c20 */ /* 0x000fe20008400000 */
[----:B------:R-:W-:-:S05]  /*5170*/  IMAD.MOV.U32 R3, RZ, RZ, R17 ;  /* 0x000000ffff037224 */ /* 0x000fca00078e0011 */
[----:B--2---:R-:W-:Y:S05]  /*5180*/  @!P1 BRA `(.L_x_109) ;  /* 0x0000000000289947 */ /* 0x004fea0003800000 */
[----:B------:R-:W-:Y:S02]  /*5190*/  ULDC UR6, c[0x0][0x634] ;  /* 0x00018d0000067ab9 */ /* 0x000fe40000000800 */
[----:B------:R-:W-:-:S05]  /*51a0*/  IADD3 R3, P1, R18, UR6, RZ ;  /* 0x0000000612037c10 */ /* 0x000fca000ff3e0ff */
[----:B------:R-:W-:-:S04]  /*51b0*/  IMAD.X R13, RZ, RZ, R17, P1 ;  /* 0x000000ffff0d7224 */ /* 0x000fc800008e0611 */
[----:B------:R-:W-:-:S04]  /*51c0*/  IMAD.WIDE.U32 R4, R13, UR4, RZ ;  /* 0x000000040d047c25 */ /* 0x000fc8000f8e00ff */
[----:B------:R-:W-:-:S04]  /*51d0*/  IMAD.WIDE.U32 R4, P1, R3, UR5, R4 ;  /* 0x0000000503047c25 */ /* 0x000fc8000f820004 */
[----:B------:R-:W-:-:S04]  /*51e0*/  IMAD.WIDE.U32 R2, R3, UR4, RZ ;  /* 0x0000000403027c25 */ /* 0x000fc8000f8e00ff */
[----:B------:R-:W-:Y:S01]  /*51f0*/  IMAD.MOV.U32 R2, RZ, RZ, R5 ;  /* 0x000000ffff027224 */ /* 0x000fe200078e0005 */
[----:B------:R-:W-:Y:S01]  /*5200*/  IADD3 RZ, P3, R3, R4, RZ ;  /* 0x0000000403ff7210 */ /* 0x000fe20007f7e0ff */
[----:B------:R-:W-:-:S04]  /*5210*/  IMAD.X R3, RZ, RZ, RZ, P1 ;  /* 0x000000ffff037224 */ /* 0x000fc800008e06ff */
[----:B------:R-:W-:-:S08]  /*5220*/  IMAD.WIDE.U32.X R2, R13, UR5, R2, P3 ;  /* 0x000000050d027c25 */ /* 0x000fd000098e0402 */
.L_x_109:
[--C-:B------:R-:W-:Y:S01]  /*5230*/  SHF.R.U64 R10, R2, UR7, R3.reuse ;  /* 0x00000007020a7c19 */ /* 0x100fe20008001203 */
[----:B------:R-:W0:Y:S01]  /*5240*/  F2I.U32.TRUNC.NTZ R14, R14 ;  /* 0x0000000e000e7305 */ /* 0x000e22000020f000 */
[----:B------:R-:W-:Y:S01]  /*5250*/  SHF.R.U32.HI R2, RZ, UR7, R3 ;  /* 0x00000007ff027c19 */ /* 0x000fe20008011603 */
[----:B------:R-:W-:Y:S01]  /*5260*/  ULDC.64 UR4, c[0x0][0x620] ;  /* 0x0001880000047ab9 */ /* 0x000fe20000000a00 */
[----:B------:R-:W-:Y:S01]  /*5270*/  IADD3 R5, P1, RZ, -R10, RZ ;  /* 0x8000000aff057210 */ /* 0x000fe20007f3e0ff */
[----:B------:R-:W-:Y:S01]  /*5280*/  IMAD.MOV.U32 R3, RZ, RZ, R17 ;  /* 0x000000ffff037224 */ /* 0x000fe200078e0011 */
[----:B------:R-:W-:-:S03]  /*5290*/  ULDC.64 UR6, c[0x0][0x640] ;  /* 0x0001900000067ab9 */ /* 0x000fc60000000a00 */
[----:B------:R-:W-:Y:S01]  /*52a0*/  IMAD.X R2, RZ, RZ, ~R2, P1 ;  /* 0x000000ffff027224 */ /* 0x000fe200008e0e02 */
[----:B------:R-:W-:-:S03]  /*52b0*/  ISETP.NE.U32.AND P1, PT, RZ, UR6, PT ;  /* 0x00000006ff007c0c */ /* 0x000fc6000bf25070 */
[----:B------:R-:W-:Y:S01]  /*52c0*/  IMAD R4, R2, UR4, RZ ;  /* 0x0000000402047c24 */ /* 0x000fe2000f8e02ff */
[----:B------:R-:W-:Y:S01]  /*52d0*/  ISETP.NE.AND.EX P1, PT, RZ, UR7, PT, P1 ;  /* 0x00000007ff007c0c */ /* 0x000fe2000bf25310 */
[----:B------:R-:W-:-:S04]  /*52e0*/  IMAD.MOV.U32 R2, RZ, RZ, R18 ;  /* 0x000000ffff027224 */ /* 0x000fc800078e0012 */
[----:B------:R-:W-:Y:S01]  /*52f0*/  IMAD.WIDE.U32 R2, R5, UR4, R2 ;  /* 0x0000000405027c25 */ /* 0x000fe2000f8e0002 */
[----:B------:R-:W-:-:S03]  /*5300*/  ULDC UR4, c[0x0][0x618] ;  /* 0x0001860000047ab9 */ /* 0x000fc60000000800 */
[----:B------:R-:W-:Y:S01]  /*5310*/  IMAD R5, R5, UR5, R4 ;  /* 0x0000000505057c24 */ /* 0x000fe2000f8e0204 */
[----:B------:R-:W-:Y:S01]  /*5320*/  ULDC UR5, c[0x0][0x154] ;  /* 0x0000550000057ab9 */ /* 0x000fe20000000800 */
[----:B0-----:R-:W-:Y:S02]  /*5330*/  IMAD.MOV R4, RZ, RZ, -R14 ;  /* 0x000000ffff047224 */ /* 0x001fe400078e0a0e */
[----:B------:R-:W0:Y:S01]  /*5340*/  LDC R14, c[0x0][0x148] ;  /* 0x00005200ff0e7b82 */ /* 0x000e220000000800 */
[----:B------:R-:W-:Y:S02]  /*5350*/  IMAD.IADD R3, R3, 0x1, R5 ;  /* 0x0000000103037824 */ /* 0x000fe400078e0205 */
[----:B-1----:R-:W-:Y:S01]  /*5360*/  IMAD R11, R12, R4, R11 ;  /* 0x000000040c0b7224 */ /* 0x002fe200078e020b */
[----:B------:R-:W-:Y:S02]  /*5370*/  I2FP.F32.U32 R4, R9 ;  /* 0x0000000900047245 */ /* 0x000fe40000201000 */
[----:B------:R-:W-:-:S02]  /*5380*/  SHF.R.U64 R12, R2, UR4, R3 ;  /* 0x00000004020c7c19 */ /* 0x000fc40008001203 */
[----:B------:R-:W-:Y:S01]  /*5390*/  SHF.R.U32.HI R3, RZ, UR4, R3 ;  /* 0x00000004ff037c19 */ /* 0x000fe20008011603 */
[----:B------:R-:W-:Y:S01]  /*53a0*/  FMUL R4, R4, UR5 ;  /* 0x0000000504047c20 */ /* 0x000fe20008400000 */
[----:B------:R-:W-:Y:S02]  /*53b0*/  ULDC UR4, c[0x0][0x608] ;  /* 0x0001820000047ab9 */ /* 0x000fe40000000800 */
[--C-:B------:R-:W-:Y:S01]  /*53c0*/  SHF.R.U64 R15, R12, UR4, R3.reuse ;  /* 0x000000040c0f7c19 */ /* 0x100fe20008001203 */
[----:B------:R1:W2:Y:S01]  /*53d0*/  F2I.U32.TRUNC.NTZ R20, R4 ;  /* 0x0000000400147305 */ /* 0x0002a2000020f000 */
[----:B------:R-:W-:Y:S01]  /*53e0*/  SHF.R.U32.HI R2, RZ, UR4, R3 ;  /* 0x00000004ff027c19 */ /* 0x000fe20008011603 */
[----:B------:R-:W-:-:S03]  /*53f0*/  ULDC UR4, c[0x0][0x658] ;  /* 0x0001960000047ab9 */ /* 0x000fc60000000800 */
[--C-:B------:R-:W-:Y:S02]  /*5400*/  SHF.R.U64 R13, R15, UR4, R2.reuse ;  /* 0x000000040f0d7c19 */ /* 0x100fe40008001202 */
[----:B------:R-:W-:-:S03]  /*5410*/  SHF.R.U32.HI R19, RZ, UR4, R2 ;  /* 0x00000004ff137c19 */ /* 0x000fc60008011602 */
[----:B------:R-:W-:Y:S02]  /*5420*/  IMAD.MOV.U32 R2, RZ, RZ, R13 ;  /* 0x000000ffff027224 */ /* 0x000fe400078e000d */
[----:B------:R-:W-:Y:S01]  /*5430*/  IMAD.MOV.U32 R3, RZ, RZ, R19 ;  /* 0x000000ffff037224 */ /* 0x000fe200078e0013 */
[----:B-1----:R-:W-:Y:S06]  /*5440*/  @!P1 BRA `(.L_x_110) ;  /* 0x0000000000289947 */ /* 0x002fec0003800000 */
        /* <DEDUP_REMOVED lines=10> */
.L_x_110:
[----:B------:R-:W1:Y:S01]  /*54f0*/  LDC R4, c[0x0][0x65c] ;  /* 0x00019700ff047b82 */ /* 0x000e620000000800 */
[----:B------:R-:W-:Y:S01]  /*5500*/  ULDC UR4, c[0x0][0x648] ;  /* 0x0001920000047ab9 */ /* 0x000fe20000000800 */
[----:B------:R-:W-:Y:S01]  /*5510*/  LOP3.LUT R15, R15, UR16, RZ, 0xc0, !PT ;  /* 0x000000100f0f7c12 */ /* 0x000fe2000f8ec0ff */
[----:B--2---:R-:W-:Y:S01]  /*5520*/  IMAD.MOV R20, RZ, RZ, -R20 ;  /* 0x000000ffff147224 */ /* 0x004fe200078e0a14 */
[----:B------:R-:W-:Y:S01]  /*5530*/  SHF.R.U64 R2, R2, UR4, R3 ;  /* 0x0000000402027c19 */ /* 0x000fe20008001203 */
[----:B------:R-:W-:Y:S01]  /*5540*/  ULDC UR4, c[0x0][0x638] ;  /* 0x00018e0000047ab9 */ /* 0x000fe20000000800 */
[----:B------:R-:W-:Y:S01]  /*5550*/  LOP3.LUT R12, R12, UR15, RZ, 0xc0, !PT ;  /* 0x0000000f0c0c7c12 */ /* 0x000fe2000f8ec0ff */
[----:B------:R-:W-:Y:S01]  /*5560*/  ULDC UR5, c[0x0][0x610] ;  /* 0x0001840000057ab9 */ /* 0x000fe20000000800 */
[----:B------:R-:W-:Y:S01]  /*5570*/  IMAD.MOV.U32 R3, RZ, RZ, 0x1 ;  /* 0x00000001ff037424 */ /* 0x000fe200078e00ff */
[----:B-1----:R-:W-:Y:S01]  /*5580*/  ISETP.NE.AND P1, PT, R4, 0x1, PT ;  /* 0x000000010400780c */ /* 0x002fe20003f25270 */
[----:B------:R-:W-:-:S02]  /*5590*/  IMAD.MOV R4, RZ, RZ, -R2 ;  /* 0x000000ffff047224 */ /* 0x000fc400078e0a02 */
[----:B------:R-:W-:Y:S02]  /*55a0*/  IMAD R2, R2, UR17, R15 ;  /* 0x0000001102027c24 */ /* 0x000fe4000f8e020f */
[----:B------:R-:W-:Y:S01]  /*55b0*/  IMAD R13, R4, UR4, R13 ;  /* 0x00000004040d7c24 */ /* 0x000fe2000f8e020d */
[----:B------:R-:W-:-:S07]  /*55c0*/  ULDC UR4, c[0x0][0x600] ;  /* 0x0001800000047ab9 */ /* 0x000fce0000000800 */
[----:B0-----:R-:W-:-:S04]  /*55d0*/  @P1 IMAD R11, R14, R20, R9 ;  /* 0x000000140e0b1224 */ /* 0x001fc800078e0209 */
[----:B------:R-:W-:Y:S02]  /*55e0*/  IMAD R11, R2, UR5, R11 ;  /* 0x00000005020b7c24 */ /* 0x000fe4000f8e020b */
[----:B------:R-:W-:-:S05]  /*55f0*/  IMAD R2, R13, UR4, R12 ;  /* 0x000000040d027c24 */ /* 0x000fca000f8e020c */
[----:B------:R-:W-:Y:S02]  /*5600*/  SEL R22, R2, R11, !P1 ;  /* 0x0000000b02167207 */ /* 0x000fe40004800000 */
[----:B------:R-:W-:Y:S01]  /*5610*/  SEL R19, R11, R2, !P1 ;  /* 0x000000020b137207 */ /* 0x000fe20004800000 */
[----:B------:R-:W-:-:S07]  /*5620*/  IMAD.MOV.U32 R2, RZ, RZ, R10 ;  /* 0x000000ffff027224 */ /* 0x000fce00078e000a */
.L_x_108:
[----:B------:R-:W-:Y:S05]  /*5630*/  BSYNC B1 ;  /* 0x0000000000017941 */ /* 0x000fea0003800000 */
.L_x_107:
[----:B------:R-:W-:-:S13]  /*5640*/  LOP3.LUT P1, RZ, R3, 0xff, RZ, 0xc0, !PT ;  /* 0x000000ff03ff7812 */ /* 0x000fda000782c0ff */
[----:B------:R-:W-:Y:S05]  /*5650*/  @P1 BRA `(.L_x_111) ;  /* 0xfffffff400381947 */ /* 0x000fea000383ffff */
[----:B------:R-:W-:Y:S05]  /*5660*/  BSYNC B0 ;  /* 0x0000000000007941 */ /* 0x000fea0003800000 */
.L_x_99:
[----:B------:R-:W-:-:S03]  /*5670*/  UMOV UR4, 0xffffffff ;  /* 0xffffffff00047882 */ /* 0x000fc60000000000 */
[----:B------:R-:W-:Y:S05]  /*5680*/  BRA.DIV UR4, `(.L_x_112) ;  /* 0x0000000604647947 */ /* 0x000fea000b800000 */
[----:B------:R-:W-:-:S13]  /*5690*/  ELECT P6, URZ, PT ;  /* 0x00000000003f782f */ /* 0x000fda00038c0000 */
.L_x_129:
[----:B------:R-:W-:Y:S04]  /*56a0*/  BSSY B0, `(.L_x_113) ;  /* 0x0000034000007945 */ /* 0x000fe80003800000 */
[----:B------:R-:W-:Y:S05]  /*56b0*/  @!P6 BRA `(.L_x_114) ;  /* 0x0000000000c8e947 */ /* 0x000fea0003800000 */
[----:B------:R-:W-:-:S04]  /*56c0*/  LOP3.LUT R16, R16, 0x2, RZ, 0xfc, !PT ;  /* 0x0000000210107812 */ /* 0x000fc800078efcff */
[----:B------:R-:W-:-:S13]  /*56d0*/  ISETP.NE.AND P0, PT, R16, 0x3, PT ;  /* 0x000000031000780c */ /* 0x000fda0003f05270 */
[----:B------:R-:W-:Y:S05]  /*56e0*/  @!P0 BRA `(.L_x_115) ;  /* 0x0000000000048947 */ /* 0x000fea0003800000 */
[----:B------:R-:W-:Y:S01]  /*56f0*/  BPT.TRAP 0x1 ;  /* 0x000000040000795c */ /* 0x000fe20000300000 */
.L_x_115:
[----:B------:R-:W0:Y:S01]  /*5700*/  S2R R3, SR_CgaCtaId ;  /* 0x0000000000037919 */ /* 0x000e220000008800 */
[----:B------:R-:W-:Y:S02]  /*5710*/  MOV R2, 0x400 ;  /* 0x0000040000027802 */ /* 0x000fe40000000f00 */
[----:B------:R-:W-:Y:S02]  /*5720*/  SHF.L.U32 R4, R0, 0x1f, RZ ;  /* 0x0000001f00047819 */ /* 0x000fe400000006ff */
[----:B0-----:R-:W-:-:S05]  /*5730*/  LEA R2, R3, R2, 0x18 ;  /* 0x0000000203027211 */ /* 0x001fca00078ec0ff */
[----:B------:R-:W-:-:S04]  /*5740*/  VIADD R2, R2, 0x28 ;  /* 0x0000002802027836 */ /* 0x000fc80000000000 */
[C---:B------:R-:W-:Y:S02]  /*5750*/  IMAD R9, R7.reuse, 0x8, R2 ;  /* 0x0000000807097824 */ /* 0x040fe400078e0202 */
[----:B------:R-:W-:Y:S02]  /*5760*/  VIADD R7, R7, 0x1 ;  /* 0x0000000107077836 */ /* 0x000fe40000000000 */
[----:B------:R-:W0:Y:S03]  /*5770*/  SYNCS.PHASECHK.TRANS64.TRYWAIT P0, [R9+URZ], R4 ;  /* 0x00000004090075a7 */ /* 0x000e26000800017f */
[----:B------:R-:W-:-:S04]  /*5780*/  ISETP.NE.AND P1, PT, R7, 0x5, PT ;  /* 0x000000050700780c */ /* 0x000fc80003f25270 */
[----:B------:R-:W-:Y:S02]  /*5790*/  SEL R3, RZ, 0x1, P1 ;  /* 0x00000001ff037807 */ /* 0x000fe40000800000 */
[----:B------:R-:W-:Y:S02]  /*57a0*/  SEL R7, R7, RZ, P1 ;  /* 0x000000ff07077207 */ /* 0x000fe40000800000 */
[----:B------:R-:W-:-:S03]  /*57b0*/  LOP3.LUT R6, R0, R3, RZ, 0x3c, !PT ;  /* 0x0000000300067212 */ /* 0x000fc600078e3cff */
[----:B------:R-:W-:Y:S01]  /*57c0*/  IMAD R8, R7, 0x8, R2 ;  /* 0x0000000807087824 */ /* 0x000fe200078e0202 */
[----:B------:R-:W-:Y:S01]  /*57d0*/  SHF.L.U32 R5, R6, 0x1f, RZ ;  /* 0x0000001f06057819 */ /* 0x000fe200000006ff */
[----:B0-----:R-:W-:Y:S06]  /*57e0*/  @!P0 BRA `(.L_x_116) ;  /* 0x00000004002c8947 */ /* 0x001fec0003800000 */
.L_x_130:
[----:B------:R-:W1:Y:S01]  /*57f0*/  SYNCS.PHASECHK.TRANS64.TRYWAIT P0, [R8+URZ], R5 ;  /* 0x00000005080075a7 */ /* 0x000e62000800017f */
[----:B------:R-:W-:-:S05]  /*5800*/  VIADD R0, R7, 0x1 ;  /* 0x0000000107007836 */ /* 0x000fca0000000000 */
[----:B------:R-:W-:-:S04]  /*5810*/  ISETP.NE.AND P1, PT, R0, 0x5, PT ;  /* 0x000000050000780c */ /* 0x000fc80003f25270 */
[----:B------:R-:W-:Y:S02]  /*5820*/  SEL R3, RZ, 0x1, P1 ;  /* 0x00000001ff037807 */ /* 0x000fe40000800000 */
[----:B------:R-:W-:Y:S02]  /*5830*/  SEL R7, R0, RZ, P1 ;  /* 0x000000ff00077207 */ /* 0x000fe40000800000 */
[----:B------:R-:W-:-:S03]  /*5840*/  LOP3.LUT R6, R6, R3, RZ, 0x3c, !PT ;  /* 0x0000000306067212 */ /* 0x000fc600078e3cff */
[----:B0-----:R-:W-:Y:S01]  /*5850*/  IMAD R9, R7, 0x8, R2 ;  /* 0x0000000807097824 */ /* 0x001fe200078e0202 */
[----:B------:R-:W-:Y:S01]  /*5860*/  SHF.L.U32 R4, R6, 0x1f, RZ ;  /* 0x0000001f06047819 */ /* 0x000fe200000006ff */
[----:B-1----:R-:W-:Y:S06]  /*5870*/  @!P0 BRA `(.L_x_117) ;  /* 0x00000004001c8947 */ /* 0x002fec0003800000 */
.L_x_131:
[----:B------:R-:W1:Y:S01]  /*5880*/  SYNCS.PHASECHK.TRANS64.TRYWAIT P0, [R9+URZ], R4 ;  /* 0x00000004090075a7 */ /* 0x000e62000800017f */
[----:B------:R-:W-:-:S05]  /*5890*/  VIADD R0, R7, 0x1 ;  /* 0x0000000107007836 */ /* 0x000fca0000000000 */
[----:B------:R-:W-:-:S04]  /*58a0*/  ISETP.NE.AND P1, PT, R0, 0x5, PT ;  /* 0x000000050000780c */ /* 0x000fc80003f25270 */
[----:B------:R-:W-:Y:S02]  /*58b0*/  SEL R3, RZ, 0x1, P1 ;  /* 0x00000001ff037807 */ /* 0x000fe40000800000 */
[----:B------:R-:W-:Y:S02]  /*58c0*/  SEL R7, R0, RZ, P1 ;  /* 0x000000ff00077207 */ /* 0x000fe40000800000 */
[----:B------:R-:W-:-:S03]  /*58d0*/  LOP3.LUT R11, R6, R3, RZ, 0x3c, !PT ;  /* 0x00000003060b7212 */ /* 0x000fc600078e3cff */
[----:B------:R-:W-:Y:S01]  /*58e0*/  IMAD R6, R7, 0x8, R2 ;  /* 0x0000000807067824 */ /* 0x000fe200078e0202 */
[----:B0-----:R-:W-:Y:S01]  /*58f0*/  SHF.L.U32 R5, R11, 0x1f, RZ ;  /* 0x0000001f0b057819 */ /* 0x001fe200000006ff */
[----:B-1----:R-:W-:Y:S06]  /*5900*/  @!P0 BRA `(.L_x_118) ;  /* 0x00000004000c8947 */ /* 0x002fec0003800000 */
.L_x_132:
[----:B------:R-:W1:Y:S01]  /*5910*/  SYNCS.PHASECHK.TRANS64.TRYWAIT P0, [R6+URZ], R5 ;  /* 0x00000005060075a7 */ /* 0x000e62000800017f */
[----:B------:R-:W-:-:S05]  /*5920*/  VIADD R0, R7, 0x1 ;  /* 0x0000000107007836 */ /* 0x000fca0000000000 */
[----:B------:R-:W-:-:S04]  /*5930*/  ISETP.NE.AND P1, PT, R0, 0x5, PT ;  /* 0x000000050000780c */ /* 0x000fc80003f25270 */
[----:B0-----:R-:W-:Y:S02]  /*5940*/  SEL R4, RZ, 0x1, P1 ;  /* 0x00000001ff047807 */ /* 0x001fe40000800000 */
[----:B------:R-:W-:Y:S02]  /*5950*/  SEL R3, R0, RZ, P1 ;  /* 0x000000ff00037207 */ /* 0x000fe40000800000 */
[----:B------:R-:W-:Y:S01]  /*5960*/  LOP3.LUT R0, R11, R4, RZ, 0x3c, !PT ;  /* 0x000000040b007212 */ /* 0x000fe200078e3cff */
[----:B-1----:R-:W-:Y:S06]  /*5970*/  @!P0 BRA `(.L_x_119) ;  /* 0x0000000400048947 */ /* 0x002fec0003800000 */
.L_x_133:
[----:B------:R-:W-:Y:S01]  /*5980*/  IMAD R3, R3, 0x8, R2 ;  /* 0x0000000803037824 */ /* 0x000fe200078e0202 */
[----:B------:R-:W-:-:S07]  /*5990*/  SHF.L.U32 R0, R0, 0x1f, RZ ;  /* 0x0000001f00007819 */ /* 0x000fce00000006ff */
.L_x_120:
[----:B-1----:R1:W2:Y:S02]  /*59a0*/  SYNCS.PHASECHK.TRANS64.TRYWAIT P0, [R3+URZ], R0 ;  /* 0x00000000030075a7 */ /* 0x0022a4000800017f */
[----:B--2---:R-:W-:Y:S05]  /*59b0*/  @!P0 NANOSLEEP.SYNCS 0x989680 ;  /* 0x009896800000895d */ /* 0x004fea0003900000 */
[----:B------:R-:W2:Y:S02]  /*59c0*/  @!P0 SYNCS.PHASECHK.TRANS64 P0, [R3+URZ], R0 ;  /* 0x00000000030085a7 */ /* 0x000ea4000800007f */
[----:B--2---:R-:W-:Y:S05]  /*59d0*/  @!P0 BRA `(.L_x_120) ;  /* 0xfffffffc00f08947 */ /* 0x004fea000383ffff */
.L_x_114:
[----:B------:R-:W-:Y:S05]  /*59e0*/  BSYNC B0 ;  /* 0x0000000000007941 */ /* 0x000fea0003800000 */
.L_x_113:
[----:B------:R-:W-:Y:S05]  /*59f0*/  EXIT ;  /* 0x000000000000794d */ /* 0x000fea0003800000 */
.L_x_15:
[----:B-1----:R1:W2:Y:S02]  /*5a00*/  SYNCS.PHASECHK.TRANS64.TRYWAIT P0, [R63+URZ], R0 ;  /* 0x000000003f0075a7 */ /* 0x0022a4000800017f */
[----:B--2---:R-:W-:Y:S05]  /*5a10*/  @!P0 NANOSLEEP.SYNCS 0x989680 ;  /* 0x009896800000895d */ /* 0x004fea0003900000 */
[----:B------:R-:W2:Y:S02]  /*5a20*/  @!P0 SYNCS.PHASECHK.TRANS64 P0, [R63+URZ], R0 ;  /* 0x000000003f0085a7 */ /* 0x000ea4000800007f */
[----:B--2---:R-:W-:Y:S05]  /*5a30*/  @!P0 BRA `(.L_x_15) ;  /* 0xfffffffc00f08947 */ /* 0x004fea000383ffff */
[----:B------:R-:W-:Y:S05]  /*5a40*/  BRA `(.L_x_121) ;  /* 0xffffffb800b47947 */ /* 0x000fea000383ffff */
.L_x_20:
[----:B--2---:R2:W3:Y:S02]  /*5a50*/  SYNCS.PHASECHK.TRANS64.TRYWAIT P1, [R3+URZ], R0 ;  /* 0x00000000030075a7 */ /* 0x0044e4000802017f */
[----:B---3--:R-:W-:Y:S05]  /*5a60*/  @!P1 NANOSLEEP.SYNCS 0x989680 ;  /* 0x009896800000995d */ /* 0x008fea0003900000 */
[----:B------:R-:W3:Y:S02]  /*5a70*/  @!P1 SYNCS.PHASECHK.TRANS64 P1, [R3+URZ], R0 ;  /* 0x00000000030095a7 */ /* 0x000ee4000802007f */
[----:B---3--:R-:W-:Y:S05]  /*5a80*/  @!P1 BRA `(.L_x_20) ;  /* 0xfffffffc00f09947 */ /* 0x008fea000383ffff */
[----:B------:R-:W-:Y:S05]  /*5a90*/  BRA `(.L_x_19) ;  /* 0xffffffbc00187947 */ /* 0x000fea000383ffff */
.L_x_25:
[----:B--2---:R-:W-:-:S04]  /*5aa0*/  IMAD.U32 R4, RZ, RZ, UR4 ;  /* 0x00000004ff047e24 */ /* 0x004fc8000f8e00ff */
[----:B------:R2:W3:Y:S03]  /*5ab0*/  SYNCS.PHASECHK.TRANS64.TRYWAIT P1, [R4+URZ], R3 ;  /* 0x00000003040075a7 */ /* 0x0004e6000802017f */
[----:B---3--:R-:W-:Y:S05]  /*5ac0*/  @!P1 NANOSLEEP.SYNCS 0x989680 ;  /* 0x009896800000995d */ /* 0x008fea0003900000 */
[----:B------:R-:W3:Y:S02]  /*5ad0*/  @!P1 SYNCS.PHASECHK.TRANS64 P1, [R4+URZ], R3 ;  /* 0x00000003040095a7 */ /* 0x000ee4000802007f */
[----:B---3--:R-:W-:Y:S05]  /*5ae0*/  @!P1 BRA `(.L_x_25) ;  /* 0xfffffffc00ec9947 */ /* 0x008fea000383ffff */
[----:B------:R-:W-:Y:S05]  /*5af0*/  BRA `(.L_x_24) ;  /* 0xffffffbc00d07947 */ /* 0x000fea000383ffff */
.L_x_31:
[----:B---3--:R3:W4:Y:S02]  /*5b00*/  SYNCS.PHASECHK.TRANS64.TRYWAIT P0, [R63+URZ+0x10], R0 ;  /* 0x000010003f0075a7 */ /* 0x008724000800017f */
[----:B----4-:R-:W-:Y:S05]  /*5b10*/  @!P0 NANOSLEEP.SYNCS 0x989680 ;  /* 0x009896800000895d */ /* 0x010fea0003900000 */
[----:B------:R-:W4:Y:S02]  /*5b20*/  @!P0 SYNCS.PHASECHK.TRANS64 P0, [R63+URZ+0x10], R0 ;  /* 0x000010003f0085a7 */ /* 0x000f24000800007f */
[----:B----4-:R-:W-:Y:S05]  /*5b30*/  @!P0 BRA `(.L_x_31) ;  /* 0xfffffffc00f08947 */ /* 0x010fea000383ffff */
[----:B------:R-:W-:Y:S05]  /*5b40*/  BRA `(.L_x_122) ;  /* 0xffffffc400087947 */ /* 0x000fea000383ffff */
.L_x_100:
[----:B------:R-:W-:Y:S01]  /*5b50*/  BSSY B1, `(.L_x_123) ;  /* 0x0000006000017945 */ /* 0x000fe20003800000 */
[----:B------:R-:W-:-:S07]  /*5b60*/  IMAD.MOV.U32 R15, RZ, RZ, -0x1 ;  /* 0xffffffffff0f7424 */ /* 0x000fce00078e00ff */
[----:B-----5:R-:W-:Y:S05]  /*5b70*/  WARPSYNC.COLLECTIVE R15, `(.L_x_124) ;  /* 0x000000000f0c7348 */ /* 0x020fea0003c00000 */
[----:B------:R-:W-:Y:S02]  /*5b80*/  ELECT P6, UR62, PT ;  /* 0x00000000003e782f */ /* 0x000fe400038c0000 */
[----:B------:R-:W-:Y:S01]  /*5b90*/  MOV R14, UR62 ;  /* 0x0000003e000e7c02 */ /* 0x000fe20008000f00 */
[----:B-----5:R-:W-:Y:S10]  /*5ba0*/  ENDCOLLECTIVE ;  /* 0x000000000000791b */ /* 0x020ff40003800000 */
.L_x_124:
[----:B------:R-:W-:Y:S05]  /*5bb0*/  BSYNC B1 ;  /* 0x0000000000017941 */ /* 0x000fea0003800000 */
.L_x_123:
[----:B------:R-:W-:Y:S05]  /*5bc0*/  BRA `(.L_x_125) ;  /* 0xffffffec00e87947 */ /* 0x000fea000383ffff */
.L_x_103:
[----:B0-----:R0:W1:Y:S02]  /*5bd0*/  SYNCS.PHASECHK.TRANS64.TRYWAIT P1, [R10+URZ+0x28], R5 ;  /* 0x000028050a0075a7 */ /* 0x001064000802017f */
[----:B-1----:R-:W-:Y:S05]  /*5be0*/  @!P1 NANOSLEEP.SYNCS 0x989680 ;  /* 0x009896800000995d */ /* 0x002fea0003900000 */
[----:B------:R-:W1:Y:S02]  /*5bf0*/  @!P1 SYNCS.PHASECHK.TRANS64 P1, [R10+URZ+0x28], R5 ;  /* 0x000028050a0095a7 */ /* 0x000e64000802007f */
[----:B-1----:R-:W-:Y:S05]  /*5c00*/  @!P1 BRA `(.L_x_103) ;  /* 0xfffffffc00f09947 */ /* 0x002fea000383ffff */
[----:B------:R-:W-:Y:S05]  /*5c10*/  BRA `(.L_x_126) ;  /* 0xfffffff0001c7947 */ /* 0x000fea000383ffff */
.L_x_112:
[----:B------:R-:W-:Y:S01]  /*5c20*/  BSSY B0, `(.L_x_127) ;  /* 0x0000006000007945 */ /* 0x000fe20003800000 */
[----:B------:R-:W-:-:S07]  /*5c30*/  IMAD.MOV.U32 R15, RZ, RZ, -0x1 ;  /* 0xffffffffff0f7424 */ /* 0x000fce00078e00ff */
[----:B-----5:R-:W-:Y:S05]  /*5c40*/  WARPSYNC.COLLECTIVE R15, `(.L_x_128) ;  /* 0x000000000f0c7348 */ /* 0x020fea0003c00000 */
[----:B------:R-:W-:Y:S02]  /*5c50*/  ELECT P6, UR62, PT ;  /* 0x00000000003e782f */ /* 0x000fe400038c0000 */
[----:B------:R-:W-:Y:S01]  /*5c60*/  MOV R14, UR62 ;  /* 0x0000003e000e7c02 */ /* 0x000fe20008000f00 */
[----:B-----5:R-:W-:Y:S10]  /*5c70*/  ENDCOLLECTIVE ;  /* 0x000000000000791b */ /* 0x020ff40003800000 */
.L_x_128:
[----:B------:R-:W-:Y:S05]  /*5c80*/  BSYNC B0 ;  /* 0x0000000000007941 */ /* 0x000fea0003800000 */
.L_x_127:
[----:B------:R-:W-:Y:S05]  /*5c90*/  BRA `(.L_x_129) ;  /* 0xfffffff800807947 */ /* 0x000fea000383ffff */
.L_x_116:
[----:B0-----:R0:W1:Y:S02]  /*5ca0*/  SYNCS.PHASECHK.TRANS64.TRYWAIT P0, [R9+URZ], R4 ;  /* 0x00000004090075a7 */ /* 0x001064000800017f */
[----:B-1----:R-:W-:Y:S05]  /*5cb0*/  @!P0 NANOSLEEP.SYNCS 0x989680 ;  /* 0x009896800000895d */ /* 0x002fea0003900000 */
[----:B------:R-:W1:Y:S02]  /*5cc0*/  @!P0 SYNCS.PHASECHK.TRANS64 P0, [R9+URZ], R4 ;  /* 0x00000004090085a7 */ /* 0x000e64000800007f */
[----:B-1----:R-:W-:Y:S05]  /*5cd0*/  @!P0 BRA `(.L_x_116) ;  /* 0xfffffffc00f08947 */ /* 0x002fea000383ffff */
[----:B------:R-:W-:Y:S05]  /*5ce0*/  BRA `(.L_x_130) ;  /* 0xfffffff800c07947 */ /* 0x000fea000383ffff */
.L_x_117:
[----:B0-----:R0:W1:Y:S02]  /*5cf0*/  SYNCS.PHASECHK.TRANS64.TRYWAIT P0, [R8+URZ], R5 ;  /* 0x00000005080075a7 */ /* 0x001064000800017f */
[----:B-1----:R-:W-:Y:S05]  /*5d00*/  @!P0 NANOSLEEP.SYNCS 0x989680 ;  /* 0x009896800000895d */ /* 0x002fea0003900000 */
[----:B------:R-:W1:Y:S02]  /*5d10*/  @!P0 SYNCS.PHASECHK.TRANS64 P0, [R8+URZ], R5 ;  /* 0x00000005080085a7 */ /* 0x000e64000800007f */
[----:B-1----:R-:W-:Y:S05]  /*5d20*/  @!P0 BRA `(.L_x_117) ;  /* 0xfffffffc00f08947 */ /* 0x002fea000383ffff */
[----:B------:R-:W-:Y:S05]  /*5d30*/  BRA `(.L_x_131) ;  /* 0xfffffff800d07947 */ /* 0x000fea000383ffff */
.L_x_118:
[----:B0-----:R0:W1:Y:S02]  /*5d40*/  SYNCS.PHASECHK.TRANS64.TRYWAIT P0, [R9+URZ], R4 ;  /* 0x00000004090075a7 */ /* 0x001064000800017f */
[----:B-1----:R-:W-:Y:S05]  /*5d50*/  @!P0 NANOSLEEP.SYNCS 0x989680 ;  /* 0x009896800000895d */ /* 0x002fea0003900000 */
[----:B------:R-:W1:Y:S02]  /*5d60*/  @!P0 SYNCS.PHASECHK.TRANS64 P0, [R9+URZ], R4 ;  /* 0x00000004090085a7 */ /* 0x000e64000800007f */
[----:B-1----:R-:W-:Y:S05]  /*5d70*/  @!P0 BRA `(.L_x_118) ;  /* 0xfffffffc00f08947 */ /* 0x002fea000383ffff */
[----:B------:R-:W-:Y:S05]  /*5d80*/  BRA `(.L_x_132) ;  /* 0xfffffff800e07947 */ /* 0x000fea000383ffff */
.L_x_119:
[----:B0-----:R0:W1:Y:S02]  /*5d90*/  SYNCS.PHASECHK.TRANS64.TRYWAIT P0, [R6+URZ], R5 ;  /* 0x00000005060075a7 */ /* 0x001064000800017f */
[----:B-1----:R-:W-:Y:S05]  /*5da0*/  @!P0 NANOSLEEP.SYNCS 0x989680 ;  /* 0x009896800000895d */ /* 0x002fea0003900000 */
[----:B------:R-:W1:Y:S02]  /*5db0*/  @!P0 SYNCS.PHASECHK.TRANS64 P0, [R6+URZ], R5 ;  /* 0x00000005060085a7 */ /* 0x000e64000800007f */
[----:B-1----:R-:W-:Y:S05]  /*5dc0*/  @!P0 BRA `(.L_x_119) ;  /* 0xfffffffc00f08947 */ /* 0x002fea000383ffff */
[----:B------:R-:W-:Y:S05]  /*5dd0*/  BRA `(.L_x_133) ;  /* 0xfffffff800e87947 */ /* 0x000fea000383ffff */
.L_x_134:
[----:B------:R-:W-:-:S00]  /*5de0*/  BRA `(.L_x_134) ;  /* 0xfffffffc00fc7947 */ /* 0x000fc0000383ffff */
[----:B------:R-:W-:-:S00]  /*5df0*/  NOP ;  /* 0x0000000000007918 */ /* 0x000fc00000000000 */
        /* <DEDUP_REMOVED lines=8> */
.L_x_135:


//--------------------- .nv.global.init           --------------------------
	.section	.nv.global.init,"aw",@progbits
.nv.global.init:
	.type		$str$22,@object
	.size		$str$22,($str$23 - $str$22)
$str$22:
        /*0000*/ 	.byte	0x6b, 0x5f, 0x74, 0x69, 0x6c, 0x65, 0x5f, 0x63, 0x6f, 0x75, 0x6e, 0x74, 0x20, 0x3e, 0x3d, 0x20
        /*0010*/ 	.byte	0x31, 0x00
	.type		$str$23,@object
	.size		$str$23,(__unnamed_1 - $str$23)
$str$23:
        /*0012*/ 	.byte	0x2f, 0x74, 0x6d, 0x70, 0x2f, 0x63, 0x75, 0x74, 0x6c, 0x61, 0x73, 0x73, 0x5f, 0x73, 0x77, 0x65
        /*0022*/ 	.byte	0x65, 0x70, 0x5f, 0x73, 0x72, 0x63, 0x2f, 0x69, 0x6e, 0x63, 0x6c, 0x75, 0x64, 0x65, 0x2f, 0x63
        /*0032*/ 	.byte	0x75, 0x74, 0x6c, 0x61, 0x73, 0x73, 0x2f, 0x67, 0x65, 0x6d, 0x6d, 0x2f, 0x63, 0x6f, 0x6c, 0x6c
        /*0042*/ 	.byte	0x65, 0x63, 0x74, 0x69, 0x76, 0x65, 0x2f, 0x73, 0x6d, 0x39, 0x30, 0x5f, 0x6d, 0x6d, 0x61, 0x5f
        /*0052*/ 	.byte	0x74, 0x6d, 0x61, 0x5f, 0x67, 0x6d, 0x6d, 0x61, 0x5f, 0x73, 0x73, 0x5f, 0x77, 0x61, 0x72, 0x70
        /*0062*/ 	.byte	0x73, 0x70, 0x65, 0x63, 0x69, 0x61, 0x6c, 0x69, 0x7a, 0x65, 0x64, 0x2e, 0x68, 0x70, 0x70, 0x00
	.type		__unnamed_1,@object
	.size		__unnamed_1,(.L_0 - __unnamed_1)
__unnamed_1:
        /*0072*/ 	.byte	0x76, 0x6f, 0x69, 0x64, 0x20, 0x63, 0x75, 0x74, 0x6c, 0x61, 0x73, 0x73, 0x3a, 0x3a, 0x67, 0x65
        /* <DEDUP_REMOVED lines=176> */
        /*0b82*/ 	.byte	0x65, 0x6e, 0x74, 0x69, 0x74, 0x79, 0x5d, 0x00
.L_0:


//--------------------- .nv.shared._ZN7cutlass13device_kernelINS_4gemm6kernel13GemmUniversalIN4cute5tupleIJiiiiEEENS1_10collective13CollectiveMmaINS1_34MainloopSm90TmaGmmaWarpSpecializedILi5ENS5_IJNS4_1CILi1EEESB_SB_EEENS1_32KernelTmaWarpSpecializedPingpongEEENS5_IJNSA_ILi64EEESF_NSA_ILi32EEEEEENS_10tfloat32_tENS5_IJlSB_lEEESI_SJ_NS4_8TiledMMAINS4_8MMA_AtomIJNS4_4SM904GMMA29MMA_64x64x8_F32TF32TF32_SS_TNILNSN_7ScaleInE1ELSP_1EEEEEENS4_6LayoutISC_NS5_IJNSA_ILi0EEEST_ST_EEEEENS5_IJNS4_10UnderscoreESW_SW_EEEEENS4_13SM90_TMA_LOADENS4_14ComposedLayoutINS4_7SwizzleILi3ELi4ELi3EEENS4_18smem_ptr_flag_bitsILi32EEENSS_INS5_IJNSA_ILi8EEESG_EEENS5_IJSG_SB_EEEEEEEvNS4_8identityESZ_S19_vS1A_EENS_8epilogue10collective6detail29Sm90TmaWarpSpecializedAdapterINS1D_15DefaultEpilogueISI_SJ_SJ_NS1C_6thread17LinearCombinationISI_Li1EffLNS1H_9ScaleType4KindE0ELNS_15FloatRoundStyleE2ESI_EENS1_15EpilogueDefaultEEEEEvvEEEEvNT_6ParamsE --------------------------
	.section	.nv.shared._ZN7cutlass13device_kernelINS_4gemm6kernel13GemmUniversalIN4cute5tupleIJiiiiEEENS1_10collective13CollectiveMmaINS1_34MainloopSm90TmaGmmaWarpSpecializedILi5ENS5_IJNS4_1CILi1EEESB_SB_EEENS1_32KernelTmaWarpSpecializedPingpongEEENS5_IJNSA_ILi64EEESF_NSA_ILi32EEEEEENS_10tfloat32_tENS5_IJlSB_lEEESI_SJ_NS4_8TiledMMAINS4_8MMA_AtomIJNS4_4SM904GMMA29MMA_64x64x8_F32TF32TF32_SS_TNILNSN_7ScaleInE1ELSP_1EEEEEENS4_6LayoutISC_NS5_IJNSA_ILi0EEEST_ST_EEEEENS5_IJNS4_10UnderscoreESW_SW_EEEEENS4_13SM90_TMA_LOADENS4_14ComposedLayoutINS4_7SwizzleILi3ELi4ELi3EEENS4_18smem_ptr_flag_bitsILi32EEENSS_INS5_IJNSA_ILi8EEESG_EEENS5_IJSG_SB_EEEEEEEvNS4_8identityESZ_S19_vS1A_EENS_8epilogue10collective6detail29Sm90TmaWarpSpecializedAdapterINS1D_15DefaultEpilogueISI_SJ_SJ_NS1C_6thread17LinearCombinationISI_Li1EffLNS1H_9ScaleType4KindE0ELNS_15FloatRoundStyleE2ESI_EENS1_15EpilogueDefaultEEEEEvvEEEEvNT_6ParamsE,"aw",@nobits
	.sectionflags	@""
	.align	16
	.zero		1024


//--------------------- .nv.shared.reserved.0     --------------------------
	.section	.nv.shared.reserved.0,"aw",@nobits
	.weak		__nv_reservedSMEM_offset_0_alias
	.size		__nv_reservedSMEM_offset_0_alias, 0, 0
	.other		__nv_reservedSMEM_offset_0_alias,@"STO_CUDA_RESERVED_SHARED STV_DEFAULT"
__nv_reservedSMEM_offset_0_alias:
	.zero		0


//--------------------- .nv.global                --------------------------
	.section	.nv.global,"aw",@nobits
.nv.global:
	.type		_ZN40_INTERNAL_d17b79d2_4_k_cu_cc60e34b_327254cute1_E,@object
	.size		_ZN40_INTERNAL_d17b79d2_4_k_cu_cc60e34b_327254cute1_E,(_ZN40_INTERNAL_d17b79d2_4_k_cu_cc60e34b_327254cuda3std3__45__cpo6cbeginE - _ZN40_INTERNAL_d17b79d2_4_k_cu_cc60e34b_327254cute1_E)
_ZN40_INTERNAL_d17b79d2_4_k_cu_cc60e34b_327254cute1_E:
	.zero		1
	.type		_ZN40_INTERNAL_d17b79d2_4_k_cu_cc60e34b_327254cuda3std3__45__cpo6cbeginE,@object
	.size		_ZN40_INTERNAL_d17b79d2_4_k_cu_cc60e34b_327254cuda3std3__45__cpo6cbeginE,(_ZN40_INTERNAL_d17b79d2_4_k_cu_cc60e34b_327254cuda3std3__48in_placeE - _ZN40_INTERNAL_d17b79d2_4_k_cu_cc60e34b_327254cuda3std3__45__cpo6cbeginE)
_ZN40_INTERNAL_d17b79d2_4_k_cu_cc60e34b_327254cuda3std3__45__cpo6cbeginE:
	.zero		1
	.type		_ZN40_INTERNAL_d17b79d2_4_k_cu_cc60e34b_327254cuda3std3__48in_placeE,@object
	.size		_ZN40_INTERNAL_d17b79d2_4_k_cu_cc60e34b_327254cuda3std3__48in_placeE,(_ZN40_INTERNAL_d17b79d2_4_k_cu_cc60e34b_327254cuda3std6ranges3__45__cpo9iter_moveE - _ZN40_INTERNAL_d17b79d2_4_k_cu_cc60e34b_327254cuda3std3__48in_placeE)
_ZN40_INTERNAL_d17b79d2_4_k_cu_cc60e34b_327254cuda3std3__48in_placeE:
	.zero		1
	.type		_ZN40_INTERNAL_d17b79d2_4_k_cu_cc60e34b_327254cuda3std6ranges3__45__cpo9iter_moveE,@object
	.size		_ZN40_INTERNAL_d17b79d2_4_k_cu_cc60e34b_327254cuda3std6ranges3__45__cpo9iter_moveE,(_ZN40_INTERNAL_d17b79d2_4_k_cu_cc60e34b_327254cuda3std3__45__cpo5beginE - _ZN40_INTERNAL_d17b79d2_4_k_cu_cc60e34b_327254cuda3std6ranges3__45__cpo9iter_moveE)
_ZN40_INTERNAL_d17b79d2_4_k_cu_cc60e34b_327254cuda3std6ranges3__45__cpo9iter_moveE:
	.zero		1
	.type		_ZN40_INTERNAL_d17b79d2_4_k_cu_cc60e34b_327254cuda3std3__45__cpo5beginE,@object
	.size		_ZN40_INTERNAL_d17b79d2_4_k_cu_cc60e34b_327254cuda3std3__45__cpo5beginE,(_ZN40_INTERNAL_d17b79d2_4_k_cu_cc60e34b_327254cuda3std3__442_GLOBAL__N__d17b79d2_4_k_cu_cc60e34b_327256ignoreE - _ZN40_INTERNAL_d17b79d2_4_k_cu_cc60e34b_327254cuda3std3__45__cpo5beginE)
_ZN40_INTERNAL_d17b79d2_4_k_cu_cc60e34b_327254cuda3std3__45__cpo5beginE:
	.zero		1
	.type		_ZN40_INTERNAL_d17b79d2_4_k_cu_cc60e34b_327254cuda3std3__442_GLOBAL__N__d17b79d2_4_k_cu_cc60e34b_327256ignoreE,@object
	.size		_ZN40_INTERNAL_d17b79d2_4_k_cu_cc60e34b_327254cuda3std3__442_GLOBAL__N__d17b79d2_4_k_cu_cc60e34b_327256ignoreE,(_ZN40_INTERNAL_d17b79d2_4_k_cu_cc60e34b_327254cute7productE - _ZN40_INTERNAL_d17b79d2_4_k_cu_cc60e34b_327254cuda3std3__442_GLOBAL__N__d17b79d2_4_k_cu_cc60e34b_327256ignoreE)
_ZN40_INTERNAL_d17b79d2_4_k_cu_cc60e34b_327254cuda3std3__442_GLOBAL__N__d17b79d2_4_k_cu_cc60e34b_327256ignoreE:
	.zero		1
	.type		_ZN40_INTERNAL_d17b79d2_4_k_cu_cc60e34b_327254cute7productE,@object
	.size		_ZN40_INTERNAL_d17b79d2_4_k_cu_cc60e34b_327254cute7productE,(_ZN40_INTERNAL_d17b79d2_4_k_cu_cc60e34b_327254cuda3std3__45__cpo3endE - _ZN40_INTERNAL_d17b79d2_4_k_cu_cc60e34b_327254cute7productE)
_ZN40_INTERNAL_d17b79d2_4_k_cu_cc60e34b_327254cute7productE:
	.zero		1
	.type		_ZN40_INTERNAL_d17b79d2_4_k_cu_cc60e34b_327254cuda3std3__45__cpo3endE,@object
	.size		_ZN40_INTERNAL_d17b79d2_4_k_cu_cc60e34b_327254cuda3std3__45__cpo3endE,(_ZN40_INTERNAL_d17b79d2_4_k_cu_cc60e34b_327254cuda3std3__419piecewise_constructE - _ZN40_INTERNAL_d17b79d2_4_k_cu_cc60e34b_327254cuda3std3__45__cpo3endE)
_ZN40_INTERNAL_d17b79d2_4_k_cu_cc60e34b_327254cuda3std3__45__cpo3endE:
	.zero		1
	.type		_ZN40_INTERNAL_d17b79d2_4_k_cu_cc60e34b_327254cuda3std3__419piecewise_constructE,@object
	.size		_ZN40_INTERNAL_d17b79d2_4_k_cu_cc60e34b_327254cuda3std3__419piecewise_constructE,(_ZN40_INTERNAL_d17b79d2_4_k_cu_cc60e34b_327254cuda3std3__45__cpo4cendE - _ZN40_INTERNAL_d17b79d2_4_k_cu_cc60e34b_327254cuda3std3__419piecewise_constructE)
_ZN40_INTERNAL_d17b79d2_4_k_cu_cc60e34b_327254cuda3std3__419piecewise_constructE:
	.zero		1
	.type		_ZN40_INTERNAL_d17b79d2_4_k_cu_cc60e34b_327254cuda3std3__45__cpo4cendE,@object
	.size		_ZN40_INTERNAL_d17b79d2_4_k_cu_cc60e34b_327254cuda3std3__45__cpo4cendE,(_ZN40_INTERNAL_d17b79d2_4_k_cu_cc60e34b_327254cuda3std6ranges3__45__cpo4swapE - _ZN40_INTERNAL_d17b79d2_4_k_cu_cc60e34b_327254cuda3std3__45__cpo4cendE)
_ZN40_INTERNAL_d17b79d2_4_k_cu_cc60e34b_327254cuda3std3__45__cpo4cendE:
	.zero		1
	.type		_ZN40_INTERNAL_d17b79d2_4_k_cu_cc60e34b_327254cuda3std6ranges3__45__cpo4swapE,@object
	.size		_ZN40_INTERNAL_d17b79d2_4_k_cu_cc60e34b_327254cuda3std6ranges3__45__cpo4swapE,(.L_8 - _ZN40_INTERNAL_d17b79d2_4_k_cu_cc60e34b_327254cuda3std6ranges3__45__cpo4swapE)
_ZN40_INTERNAL_d17b79d2_4_k_cu_cc60e34b_327254cuda3std6ranges3__45__cpo4swapE:
	.zero		1
.L_8:


//--------------------- .nv.constant0._ZN7cutlass13device_kernelINS_4gemm6kernel13GemmUniversalIN4cute5tupleIJiiiiEEENS1_10collective13CollectiveMmaINS1_34MainloopSm90TmaGmmaWarpSpecializedILi5ENS5_IJNS4_1CILi1EEESB_SB_EEENS1_32KernelTmaWarpSpecializedPingpongEEENS5_IJNSA_ILi64EEESF_NSA_ILi32EEEEEENS_10tfloat32_tENS5_IJlSB_lEEESI_SJ_NS4_8TiledMMAINS4_8MMA_AtomIJNS4_4SM904GMMA29MMA_64x64x8_F32TF32TF32_SS_TNILNSN_7ScaleInE1ELSP_1EEEEEENS4_6LayoutISC_NS5_IJNSA_ILi0EEEST_ST_EEEEENS5_IJNS4_10UnderscoreESW_SW_EEEEENS4_13SM90_TMA_LOADENS4_14ComposedLayoutINS4_7SwizzleILi3ELi4ELi3EEENS4_18smem_ptr_flag_bitsILi32EEENSS_INS5_IJNSA_ILi8EEESG_EEENS5_IJSG_SB_EEEEEEEvNS4_8identityESZ_S19_vS1A_EENS_8epilogue10collective6detail29Sm90TmaWarpSpecializedAdapterINS1D_15DefaultEpilogueISI_SJ_SJ_NS1C_6thread17LinearCombinationISI_Li1EffLNS1H_9ScaleType4KindE0ELNS_15FloatRoundStyleE2ESI_EENS1_15EpilogueDefaultEEEEEvvEEEEvNT_6ParamsE --------------------------
	.section	.nv.constant0._ZN7cutlass13device_kernelINS_4gemm6kernel13GemmUniversalIN4cute5tupleIJiiiiEEENS1_10collective13CollectiveMmaINS1_34MainloopSm90TmaGmmaWarpSpecializedILi5ENS5_IJNS4_1CILi1EEESB_SB_EEENS1_32KernelTmaWarpSpecializedPingpongEEENS5_IJNSA_ILi64EEESF_NSA_ILi32EEEEEENS_10tfloat32_tENS5_IJlSB_lEEESI_SJ_NS4_8TiledMMAINS4_8MMA_AtomIJNS4_4SM904GMMA29MMA_64x64x8_F32TF32TF32_SS_TNILNSN_7ScaleInE1ELSP_1EEEEEENS4_6LayoutISC_NS5_IJNSA_ILi0EEEST_ST_EEEEENS5_IJNS4_10UnderscoreESW_SW_EEEEENS4_13SM90_TMA_LOADENS4_14ComposedLayoutINS4_7SwizzleILi3ELi4ELi3EEENS4_18smem_ptr_flag_bitsILi32EEENSS_INS5_IJNSA_ILi8EEESG_EEENS5_IJSG_SB_EEEEEEEvNS4_8identityESZ_S19_vS1A_EENS_8epilogue10collective6detail29Sm90TmaWarpSpecializedAdapterINS1D_15DefaultEpilogueISI_SJ_SJ_NS1C_6thread17LinearCombinationISI_Li1EffLNS1H_9ScaleType4KindE0ELNS_15FloatRoundStyleE2ESI_EENS1_15EpilogueDefaultEEEEEvvEEEEvNT_6ParamsE,"a",@progbits
	.sectionflags	@""
	.align	4
.nv.constant0._ZN7cutlass13device_kernelINS_4gemm6kernel13GemmUniversalIN4cute5tupleIJiiiiEEENS1_10collective13CollectiveMmaINS1_34MainloopSm90TmaGmmaWarpSpecializedILi5ENS5_IJNS4_1CILi1EEESB_SB_EEENS1_32KernelTmaWarpSpecializedPingpongEEENS5_IJNSA_ILi64EEESF_NSA_ILi32EEEEEENS_10tfloat32_tENS5_IJlSB_lEEESI_SJ_NS4_8TiledMMAINS4_8MMA_AtomIJNS4_4SM904GMMA29MMA_64x64x8_F32TF32TF32_SS_TNILNSN_7ScaleInE1ELSP_1EEEEEENS4_6LayoutISC_NS5_IJNSA_ILi0EEEST_ST_EEEEENS5_IJNS4_10UnderscoreESW_SW_EEEEENS4_13SM90_TMA_LOADENS4_14ComposedLayoutINS4_7SwizzleILi3ELi4ELi3EEENS4_18smem_ptr_flag_bitsILi32EEENSS_INS5_IJNSA_ILi8EEESG_EEENS5_IJSG_SB_EEEEEEEvNS4_8identityESZ_S19_vS1A_EENS_8epilogue10collective6detail29Sm90TmaWarpSpecializedAdapterINS1D_15DefaultEpilogueISI_SJ_SJ_NS1C_6thread17LinearCombinationISI_Li1EffLNS1H_9ScaleType4KindE0ELNS_15FloatRoundStyleE2ESI_EENS1_15EpilogueDefaultEEEEEvvEEEEvNT_6ParamsE:
	.zero		1664


//--------------------- SYMBOLS --------------------------

	.type		.nv.reservedSmem.offset0,@object
	.size		.nv.reservedSmem.offset0,0x4
	.type		__assertfail,@function
